//
// Generated by NVIDIA NVVM Compiler
//
// Compiler Build ID: CL-36424714
// Cuda compilation tools, release 13.0, V13.0.88
// Based on NVVM 20.0.0
//

.version 9.0
.target sm_100
.address_size 64

	// .globl	_Z10dot_kernelPfS_S_ii

.visible .entry _Z10dot_kernelPfS_S_ii(
	.param .u64 .ptr .align 1 _Z10dot_kernelPfS_S_ii_param_0,
	.param .u64 .ptr .align 1 _Z10dot_kernelPfS_S_ii_param_1,
	.param .u64 .ptr .align 1 _Z10dot_kernelPfS_S_ii_param_2,
	.param .u32 _Z10dot_kernelPfS_S_ii_param_3,
	.param .u32 _Z10dot_kernelPfS_S_ii_param_4
)
{
	.reg .pred 	%p<10>;
	.reg .b32 	%r<46>;
	.reg .b32 	%f<68>;
	.reg .b64 	%rd<40>;

	ld.param.u64 	%rd5, [_Z10dot_kernelPfS_S_ii_param_0];
	ld.param.u64 	%rd6, [_Z10dot_kernelPfS_S_ii_param_1];
	ld.param.u64 	%rd4, [_Z10dot_kernelPfS_S_ii_param_2];
	ld.param.u32 	%r20, [_Z10dot_kernelPfS_S_ii_param_3];
	ld.param.u32 	%r21, [_Z10dot_kernelPfS_S_ii_param_4];
	cvta.to.global.u64 	%rd1, %rd6;
	cvta.to.global.u64 	%rd2, %rd5;
	mov.u32 	%r22, %ctaid.x;
	mov.u32 	%r23, %ntid.x;
	mov.u32 	%r24, %tid.x;
	mad.lo.s32 	%r25, %r22, %r23, %r24;
	mov.u32 	%r26, %ctaid.y;
	mov.u32 	%r27, %ntid.y;
	mov.u32 	%r28, %tid.y;
	mad.lo.s32 	%r29, %r26, %r27, %r28;
	mad.lo.s32 	%r1, %r21, %r25, %r29;
	setp.lt.s32 	%p1, %r20, 1;
	mov.f32 	%f67, 0f00000000;
	@%p1 bra 	$L__BB0_12;
	div.s32 	%r31, %r1, %r21;
	mul.lo.s32 	%r32, %r31, %r21;
	sub.s32 	%r2, %r1, %r32;
	mul.lo.s32 	%r3, %r31, %r20;
	and.b32  	%r4, %r20, 7;
	setp.lt.u32 	%p2, %r20, 8;
	mov.f32 	%f67, 0f00000000;
	mov.b32 	%r44, 0;
	@%p2 bra 	$L__BB0_4;
	and.b32  	%r44, %r20, 2147483640;
	neg.s32 	%r42, %r44;
	shl.b32 	%r7, %r21, 3;
	add.s64 	%rd3, %rd1, 16;
	mov.f32 	%f67, 0f00000000;
	mul.wide.s32 	%rd11, %r21, 4;
	mov.u32 	%r40, %r3;
	mov.u32 	%r41, %r2;
$L__BB0_3:
	.pragma "nounroll";
	mul.wide.s32 	%rd7, %r40, 4;
	add.s64 	%rd8, %rd3, %rd7;
	mul.wide.s32 	%rd9, %r41, 4;
	add.s64 	%rd10, %rd2, %rd9;
	ld.global.f32 	%f17, [%rd10];
	ld.global.f32 	%f18, [%rd8+-16];
	fma.rn.f32 	%f19, %f17, %f18, %f67;
	add.s64 	%rd12, %rd10, %rd11;
	ld.global.f32 	%f20, [%rd12];
	ld.global.f32 	%f21, [%rd8+-12];
	fma.rn.f32 	%f22, %f20, %f21, %f19;
	add.s64 	%rd13, %rd12, %rd11;
	ld.global.f32 	%f23, [%rd13];
	ld.global.f32 	%f24, [%rd8+-8];
	fma.rn.f32 	%f25, %f23, %f24, %f22;
	add.s64 	%rd14, %rd13, %rd11;
	ld.global.f32 	%f26, [%rd14];
	ld.global.f32 	%f27, [%rd8+-4];
	fma.rn.f32 	%f28, %f26, %f27, %f25;
	add.s64 	%rd15, %rd14, %rd11;
	ld.global.f32 	%f29, [%rd15];
	ld.global.f32 	%f30, [%rd8];
	fma.rn.f32 	%f31, %f29, %f30, %f28;
	add.s64 	%rd16, %rd15, %rd11;
	ld.global.f32 	%f32, [%rd16];
	ld.global.f32 	%f33, [%rd8+4];
	fma.rn.f32 	%f34, %f32, %f33, %f31;
	add.s64 	%rd17, %rd16, %rd11;
	ld.global.f32 	%f35, [%rd17];
	ld.global.f32 	%f36, [%rd8+8];
	fma.rn.f32 	%f37, %f35, %f36, %f34;
	add.s64 	%rd18, %rd17, %rd11;
	ld.global.f32 	%f38, [%rd18];
	ld.global.f32 	%f39, [%rd8+12];
	fma.rn.f32 	%f67, %f38, %f39, %f37;
	add.s32 	%r42, %r42, 8;
	add.s32 	%r41, %r41, %r7;
	add.s32 	%r40, %r40, 8;
	setp.ne.s32 	%p3, %r42, 0;
	@%p3 bra 	$L__BB0_3;
$L__BB0_4:
	setp.eq.s32 	%p4, %r4, 0;
	@%p4 bra 	$L__BB0_12;
	and.b32  	%r15, %r20, 3;
	setp.lt.u32 	%p5, %r4, 4;
	@%p5 bra 	$L__BB0_7;
	mad.lo.s32 	%r33, %r44, %r21, %r2;
	mul.wide.s32 	%rd19, %r33, 4;
	add.s64 	%rd20, %rd2, %rd19;
	ld.global.f32 	%f41, [%rd20];
	add.s32 	%r34, %r3, %r44;
	mul.wide.s32 	%rd21, %r34, 4;
	add.s64 	%rd22, %rd1, %rd21;
	ld.global.f32 	%f42, [%rd22];
	fma.rn.f32 	%f43, %f41, %f42, %f67;
	mul.wide.s32 	%rd23, %r21, 4;
	add.s64 	%rd24, %rd20, %rd23;
	ld.global.f32 	%f44, [%rd24];
	ld.global.f32 	%f45, [%rd22+4];
	fma.rn.f32 	%f46, %f44, %f45, %f43;
	add.s64 	%rd25, %rd24, %rd23;
	ld.global.f32 	%f47, [%rd25];
	ld.global.f32 	%f48, [%rd22+8];
	fma.rn.f32 	%f49, %f47, %f48, %f46;
	add.s64 	%rd26, %rd25, %rd23;
	ld.global.f32 	%f50, [%rd26];
	ld.global.f32 	%f51, [%rd22+12];
	fma.rn.f32 	%f67, %f50, %f51, %f49;
	add.s32 	%r44, %r44, 4;
$L__BB0_7:
	setp.eq.s32 	%p6, %r15, 0;
	@%p6 bra 	$L__BB0_12;
	setp.eq.s32 	%p7, %r15, 1;
	@%p7 bra 	$L__BB0_10;
	mad.lo.s32 	%r35, %r44, %r21, %r2;
	mul.wide.s32 	%rd27, %r35, 4;
	add.s64 	%rd28, %rd2, %rd27;
	ld.global.f32 	%f53, [%rd28];
	add.s32 	%r36, %r3, %r44;
	mul.wide.s32 	%rd29, %r36, 4;
	add.s64 	%rd30, %rd1, %rd29;
	ld.global.f32 	%f54, [%rd30];
	fma.rn.f32 	%f55, %f53, %f54, %f67;
	mul.wide.s32 	%rd31, %r21, 4;
	add.s64 	%rd32, %rd28, %rd31;
	ld.global.f32 	%f56, [%rd32];
	ld.global.f32 	%f57, [%rd30+4];
	fma.rn.f32 	%f67, %f56, %f57, %f55;
	add.s32 	%r44, %r44, 2;
$L__BB0_10:
	and.b32  	%r37, %r20, 1;
	setp.eq.b32 	%p8, %r37, 1;
	not.pred 	%p9, %p8;
	@%p9 bra 	$L__BB0_12;
	mad.lo.s32 	%r38, %r44, %r21, %r2;
	mul.wide.s32 	%rd33, %r38, 4;
	add.s64 	%rd34, %rd2, %rd33;
	ld.global.f32 	%f58, [%rd34];
	add.s32 	%r39, %r3, %r44;
	mul.wide.s32 	%rd35, %r39, 4;
	add.s64 	%rd36, %rd1, %rd35;
	ld.global.f32 	%f59, [%rd36];
	fma.rn.f32 	%f67, %f58, %f59, %f67;
$L__BB0_12:
	cvta.to.global.u64 	%rd37, %rd4;
	mul.wide.s32 	%rd38, %r1, 4;
	add.s64 	%rd39, %rd37, %rd38;
	st.global.f32 	[%rd39], %f67;
	ret;

}
	// .globl	_Z15convolve_kernelPfS_S_iiii
.visible .entry _Z15convolve_kernelPfS_S_iiii(
	.param .u64 .ptr .align 1 _Z15convolve_kernelPfS_S_iiii_param_0,
	.param .u64 .ptr .align 1 _Z15convolve_kernelPfS_S_iiii_param_1,
	.param .u64 .ptr .align 1 _Z15convolve_kernelPfS_S_iiii_param_2,
	.param .u32 _Z15convolve_kernelPfS_S_iiii_param_3,
	.param .u32 _Z15convolve_kernelPfS_S_iiii_param_4,
	.param .u32 _Z15convolve_kernelPfS_S_iiii_param_5,
	.param .u32 _Z15convolve_kernelPfS_S_iiii_param_6
)
{
	.reg .pred 	%p<13>;
	.reg .b32 	%r<52>;
	.reg .b32 	%f<119>;
	.reg .b64 	%rd<45>;

	ld.param.u64 	%rd10, [_Z15convolve_kernelPfS_S_iiii_param_0];
	ld.param.u64 	%rd11, [_Z15convolve_kernelPfS_S_iiii_param_1];
	ld.param.u64 	%rd9, [_Z15convolve_kernelPfS_S_iiii_param_2];
	ld.param.u32 	%r22, [_Z15convolve_kernelPfS_S_iiii_param_3];
	ld.param.u32 	%r25, [_Z15convolve_kernelPfS_S_iiii_param_4];
	ld.param.u32 	%r23, [_Z15convolve_kernelPfS_S_iiii_param_5];
	ld.param.u32 	%r24, [_Z15convolve_kernelPfS_S_iiii_param_6];
	cvta.to.global.u64 	%rd1, %rd11;
	cvta.to.global.u64 	%rd2, %rd10;
	mov.u32 	%r26, %ctaid.x;
	mov.u32 	%r27, %ntid.x;
	mov.u32 	%r28, %tid.x;
	mad.lo.s32 	%r29, %r26, %r27, %r28;
	mov.u32 	%r30, %ctaid.y;
	mov.u32 	%r31, %ntid.y;
	mov.u32 	%r32, %tid.y;
	mad.lo.s32 	%r33, %r30, %r31, %r32;
	mad.lo.s32 	%r1, %r22, %r29, %r33;
	mul.lo.s32 	%r34, %r25, %r22;
	setp.ge.s32 	%p1, %r1, %r34;
	@%p1 bra 	$L__BB1_18;
	setp.lt.s32 	%p2, %r24, 1;
	mov.f32 	%f117, 0f00000000;
	@%p2 bra 	$L__BB1_17;
	div.s32 	%r36, %r1, %r22;
	sub.s32 	%r37, %r23, %r22;
	mad.lo.s32 	%r2, %r36, %r37, %r1;
	and.b32  	%r3, %r24, 15;
	and.b32  	%r4, %r24, 7;
	add.s32 	%r5, %r4, -1;
	and.b32  	%r6, %r24, 2147483632;
	and.b32  	%r7, %r24, 3;
	neg.s32 	%r8, %r6;
	add.s64 	%rd3, %rd2, 32;
	mov.f32 	%f117, 0f00000000;
	mov.b32 	%r46, 0;
$L__BB1_3:
	setp.lt.u32 	%p3, %r24, 16;
	mad.lo.s32 	%r10, %r46, %r23, %r2;
	mul.lo.s32 	%r11, %r46, %r24;
	mov.b32 	%r50, 0;
	@%p3 bra 	$L__BB1_6;
	mul.wide.u32 	%rd12, %r11, 4;
	add.s64 	%rd13, %rd1, %rd12;
	add.s64 	%rd44, %rd13, 32;
	mov.u32 	%r47, %r10;
	mov.u32 	%r48, %r8;
$L__BB1_5:
	.pragma "nounroll";
	mul.wide.s32 	%rd14, %r47, 4;
	add.s64 	%rd15, %rd3, %rd14;
	ld.global.f32 	%f20, [%rd15+-32];
	ld.global.f32 	%f21, [%rd44+-32];
	fma.rn.f32 	%f22, %f20, %f21, %f117;
	ld.global.f32 	%f23, [%rd15+-28];
	ld.global.f32 	%f24, [%rd44+-28];
	fma.rn.f32 	%f25, %f23, %f24, %f22;
	ld.global.f32 	%f26, [%rd15+-24];
	ld.global.f32 	%f27, [%rd44+-24];
	fma.rn.f32 	%f28, %f26, %f27, %f25;
	ld.global.f32 	%f29, [%rd15+-20];
	ld.global.f32 	%f30, [%rd44+-20];
	fma.rn.f32 	%f31, %f29, %f30, %f28;
	ld.global.f32 	%f32, [%rd15+-16];
	ld.global.f32 	%f33, [%rd44+-16];
	fma.rn.f32 	%f34, %f32, %f33, %f31;
	ld.global.f32 	%f35, [%rd15+-12];
	ld.global.f32 	%f36, [%rd44+-12];
	fma.rn.f32 	%f37, %f35, %f36, %f34;
	ld.global.f32 	%f38, [%rd15+-8];
	ld.global.f32 	%f39, [%rd44+-8];
	fma.rn.f32 	%f40, %f38, %f39, %f37;
	ld.global.f32 	%f41, [%rd15+-4];
	ld.global.f32 	%f42, [%rd44+-4];
	fma.rn.f32 	%f43, %f41, %f42, %f40;
	ld.global.f32 	%f44, [%rd15];
	ld.global.f32 	%f45, [%rd44];
	fma.rn.f32 	%f46, %f44, %f45, %f43;
	ld.global.f32 	%f47, [%rd15+4];
	ld.global.f32 	%f48, [%rd44+4];
	fma.rn.f32 	%f49, %f47, %f48, %f46;
	ld.global.f32 	%f50, [%rd15+8];
	ld.global.f32 	%f51, [%rd44+8];
	fma.rn.f32 	%f52, %f50, %f51, %f49;
	ld.global.f32 	%f53, [%rd15+12];
	ld.global.f32 	%f54, [%rd44+12];
	fma.rn.f32 	%f55, %f53, %f54, %f52;
	ld.global.f32 	%f56, [%rd15+16];
	ld.global.f32 	%f57, [%rd44+16];
	fma.rn.f32 	%f58, %f56, %f57, %f55;
	ld.global.f32 	%f59, [%rd15+20];
	ld.global.f32 	%f60, [%rd44+20];
	fma.rn.f32 	%f61, %f59, %f60, %f58;
	ld.global.f32 	%f62, [%rd15+24];
	ld.global.f32 	%f63, [%rd44+24];
	fma.rn.f32 	%f64, %f62, %f63, %f61;
	ld.global.f32 	%f65, [%rd15+28];
	ld.global.f32 	%f66, [%rd44+28];
	fma.rn.f32 	%f117, %f65, %f66, %f64;
	add.s32 	%r48, %r48, 16;
	add.s32 	%r47, %r47, 16;
	add.s64 	%rd44, %rd44, 64;
	setp.ne.s32 	%p4, %r48, 0;
	mov.u32 	%r50, %r6;
	@%p4 bra 	$L__BB1_5;
$L__BB1_6:
	setp.eq.s32 	%p5, %r3, 0;
	@%p5 bra 	$L__BB1_16;
	add.s32 	%r39, %r3, -1;
	setp.lt.u32 	%p6, %r39, 7;
	@%p6 bra 	$L__BB1_9;
	add.s32 	%r40, %r10, %r50;
	mul.wide.s32 	%rd16, %r40, 4;
	add.s64 	%rd17, %rd2, %rd16;
	ld.global.f32 	%f68, [%rd17];
	add.s32 	%r41, %r50, %r11;
	mul.wide.u32 	%rd18, %r41, 4;
	add.s64 	%rd19, %rd1, %rd18;
	ld.global.f32 	%f69, [%rd19];
	fma.rn.f32 	%f70, %f68, %f69, %f117;
	ld.global.f32 	%f71, [%rd17+4];
	cvt.u64.u32 	%rd20, %r11;
	cvt.u64.u32 	%rd21, %r50;
	add.s64 	%rd22, %rd21, %rd20;
	shl.b64 	%rd23, %rd22, 2;
	add.s64 	%rd24, %rd1, %rd23;
	ld.global.f32 	%f72, [%rd24+4];
	fma.rn.f32 	%f73, %f71, %f72, %f70;
	ld.global.f32 	%f74, [%rd17+8];
	ld.global.f32 	%f75, [%rd24+8];
	fma.rn.f32 	%f76, %f74, %f75, %f73;
	ld.global.f32 	%f77, [%rd17+12];
	ld.global.f32 	%f78, [%rd24+12];
	fma.rn.f32 	%f79, %f77, %f78, %f76;
	ld.global.f32 	%f80, [%rd17+16];
	ld.global.f32 	%f81, [%rd24+16];
	fma.rn.f32 	%f82, %f80, %f81, %f79;
	ld.global.f32 	%f83, [%rd17+20];
	ld.global.f32 	%f84, [%rd24+20];
	fma.rn.f32 	%f85, %f83, %f84, %f82;
	ld.global.f32 	%f86, [%rd17+24];
	ld.global.f32 	%f87, [%rd24+24];
	fma.rn.f32 	%f88, %f86, %f87, %f85;
	ld.global.f32 	%f89, [%rd17+28];
	ld.global.f32 	%f90, [%rd24+28];
	fma.rn.f32 	%f117, %f89, %f90, %f88;
	add.s32 	%r50, %r50, 8;
$L__BB1_9:
	setp.eq.s32 	%p7, %r4, 0;
	@%p7 bra 	$L__BB1_16;
	setp.lt.u32 	%p8, %r5, 3;
	@%p8 bra 	$L__BB1_12;
	add.s32 	%r42, %r10, %r50;
	mul.wide.s32 	%rd25, %r42, 4;
	add.s64 	%rd26, %rd2, %rd25;
	ld.global.f32 	%f92, [%rd26];
	add.s32 	%r43, %r50, %r11;
	mul.wide.u32 	%rd27, %r43, 4;
	add.s64 	%rd28, %rd1, %rd27;
	ld.global.f32 	%f93, [%rd28];
	fma.rn.f32 	%f94, %f92, %f93, %f117;
	ld.global.f32 	%f95, [%rd26+4];
	cvt.u64.u32 	%rd29, %r11;
	cvt.u64.u32 	%rd30, %r50;
	add.s64 	%rd31, %rd30, %rd29;
	shl.b64 	%rd32, %rd31, 2;
	add.s64 	%rd33, %rd1, %rd32;
	ld.global.f32 	%f96, [%rd33+4];
	fma.rn.f32 	%f97, %f95, %f96, %f94;
	ld.global.f32 	%f98, [%rd26+8];
	ld.global.f32 	%f99, [%rd33+8];
	fma.rn.f32 	%f100, %f98, %f99, %f97;
	ld.global.f32 	%f101, [%rd26+12];
	ld.global.f32 	%f102, [%rd33+12];
	fma.rn.f32 	%f117, %f101, %f102, %f100;
	add.s32 	%r50, %r50, 4;
$L__BB1_12:
	setp.eq.s32 	%p9, %r7, 0;
	@%p9 bra 	$L__BB1_16;
	setp.eq.s32 	%p10, %r7, 1;
	add.s32 	%r44, %r10, %r50;
	mul.wide.s32 	%rd34, %r44, 4;
	add.s64 	%rd7, %rd2, %rd34;
	ld.global.f32 	%f103, [%rd7];
	add.s32 	%r45, %r50, %r11;
	mul.wide.u32 	%rd35, %r45, 4;
	add.s64 	%rd36, %rd1, %rd35;
	ld.global.f32 	%f104, [%rd36];
	fma.rn.f32 	%f117, %f103, %f104, %f117;
	@%p10 bra 	$L__BB1_16;
	setp.eq.s32 	%p11, %r7, 2;
	ld.global.f32 	%f105, [%rd7+4];
	cvt.u64.u32 	%rd37, %r11;
	cvt.u64.u32 	%rd38, %r50;
	add.s64 	%rd39, %rd38, %rd37;
	shl.b64 	%rd40, %rd39, 2;
	add.s64 	%rd8, %rd1, %rd40;
	ld.global.f32 	%f106, [%rd8+4];
	fma.rn.f32 	%f117, %f105, %f106, %f117;
	@%p11 bra 	$L__BB1_16;
	ld.global.f32 	%f107, [%rd7+8];
	ld.global.f32 	%f108, [%rd8+8];
	fma.rn.f32 	%f117, %f107, %f108, %f117;
$L__BB1_16:
	add.s32 	%r46, %r46, 1;
	setp.ne.s32 	%p12, %r46, %r24;
	@%p12 bra 	$L__BB1_3;
$L__BB1_17:
	cvta.to.global.u64 	%rd41, %rd9;
	mul.wide.s32 	%rd42, %r1, 4;
	add.s64 	%rd43, %rd41, %rd42;
	st.global.f32 	[%rd43], %f117;
$L__BB1_18:
	ret;

}


// ===== COMPILED SASS (sm_100) =====

	.target	sm_100

	.elftype	@"ET_EXEC"


//--------------------- .note.nv.tkinfo           --------------------------
	.section	.note.nv.tkinfo,"",@"SHT_NOTE"
	.sectionflags	@"SHF_NOTE_NV_TKINFO"
	.tkinfo
        /*0018*/ 	.word	0x00000002
        /*0030*/ 	.string	""
        /*0030*/ 	.string	"ptxas"
        /*0030*/ 	.string	"Cuda compilation tools, release 13.0, V13.0.88"
        /*0030*/ 	.string	"Build cuda_13.0.r13.0/compiler.36424714_0"
        /*0030*/ 	.string	"-arch sm_100 -m 64 "



//--------------------- .note.nv.cuinfo           --------------------------
	.section	.note.nv.cuinfo,"",@"SHT_NOTE"
	.sectionflags	@"SHF_NOTE_NV_CUINFO"
        /*0018*/ 	.short	0x0002
        /*001a*/ 	.short	0x0064
        /*001c*/ 	.short	0x0082
	.zero		2


//--------------------- .nv.info                  --------------------------
	.section	.nv.info,"",@"SHT_CUDA_INFO"
	.align	4


	//----- nvinfo : EIATTR_REGCOUNT
	.align		4
        /*0000*/ 	.byte	0x04, 0x2f
        /*0002*/ 	.short	(.L_1 - .L_0)
	.align		4
.L_0:
        /*0004*/ 	.word	index@(_Z10dot_kernelPfS_S_ii)
        /*0008*/ 	.word	0x00000020


	//----- nvinfo : EIATTR_FRAME_SIZE
	.align		4
.L_1:
        /*000c*/ 	.byte	0x04, 0x11
        /*000e*/ 	.short	(.L_3 - .L_2)
	.align		4
.L_2:
        /*0010*/ 	.word	index@(_Z10dot_kernelPfS_S_ii)
        /*0014*/ 	.word	0x00000000


	//----- nvinfo : EIATTR_REGCOUNT
	.align		4
.L_3:
        /*0018*/ 	.byte	0x04, 0x2f
        /*001a*/ 	.short	(.L_5 - .L_4)
	.align		4
.L_4:
        /*001c*/ 	.word	index@(_Z15convolve_kernelPfS_S_iiii)
        /*0020*/ 	.word	0x00000020


	//----- nvinfo : EIATTR_FRAME_SIZE
	.align		4
.L_5:
        /*0024*/ 	.byte	0x04, 0x11
        /*0026*/ 	.short	(.L_7 - .L_6)
	.align		4
.L_6:
        /*0028*/ 	.word	index@(_Z15convolve_kernelPfS_S_iiii)
        /*002c*/ 	.word	0x00000000


	//----- nvinfo : EIATTR_MIN_STACK_SIZE
	.align		4
.L_7:
        /*0030*/ 	.byte	0x04, 0x12
        /*0032*/ 	.short	(.L_9 - .L_8)
	.align		4
.L_8:
        /*0034*/ 	.word	index@(_Z15convolve_kernelPfS_S_iiii)
        /*0038*/ 	.word	0x00000000


	//----- nvinfo : EIATTR_MIN_STACK_SIZE
	.align		4
.L_9:
        /*003c*/ 	.byte	0x04, 0x12
        /*003e*/ 	.short	(.L_11 - .L_10)
	.align		4
.L_10:
        /*0040*/ 	.word	index@(_Z10dot_kernelPfS_S_ii)
        /*0044*/ 	.word	0x00000000
.L_11:


//--------------------- .nv.compat                --------------------------
	.section	.nv.compat,"",@"SHT_CUDA_COMPAT_INFO"
	.align	4
        /*0000*/ 	.byte	0x02, 0x09, 0x00, 0x00, 0x02, 0x02, 0x01, 0x00, 0x02, 0x05, 0x05, 0x00, 0x03, 0x07, 0x01, 0x01
        /*0010*/ 	.byte	0x02, 0x03, 0x00, 0x00, 0x02, 0x06, 0x01, 0x00, 0x04, 0x0b, 0x08, 0x00, 0x09, 0x00, 0x00, 0x00
        /*0020*/ 	.byte	0x00, 0x00, 0x00, 0x00


//--------------------- .nv.info._Z15convolve_kernelPfS_S_iiii --------------------------
	.section	.nv.info._Z15convolve_kernelPfS_S_iiii,"",@"SHT_CUDA_INFO"
	.sectionflags	@""
	.align	4


	//----- nvinfo : EIATTR_CUDA_API_VERSION
	.align		4
        /*0000*/ 	.byte	0x04, 0x37
        /*0002*/ 	.short	(.L_13 - .L_12)
.L_12:
        /*0004*/ 	.word	0x00000082


	//----- nvinfo : EIATTR_KPARAM_INFO
	.align		4
.L_13:
        /*0008*/ 	.byte	0x04, 0x17
        /*000a*/ 	.short	(.L_15 - .L_14)
.L_14:
        /*000c*/ 	.word	0x00000000
        /*0010*/ 	.short	0x0006
        /*0012*/ 	.short	0x0024
        /*0014*/ 	.byte	0x00, 0xf0, 0x11, 0x00


	//----- nvinfo : EIATTR_KPARAM_INFO
	.align		4
.L_15:
        /*0018*/ 	.byte	0x04, 0x17
        /*001a*/ 	.short	(.L_17 - .L_16)
.L_16:
        /*001c*/ 	.word	0x00000000
        /*0020*/ 	.short	0x0005
        /*0022*/ 	.short	0x0020
        /*0024*/ 	.byte	0x00, 0xf0, 0x11, 0x00


	//----- nvinfo : EIATTR_KPARAM_INFO
	.align		4
.L_17:
        /*0028*/ 	.byte	0x04, 0x17
        /*002a*/ 	.short	(.L_19 - .L_18)
.L_18:
        /*002c*/ 	.word	0x00000000
        /*0030*/ 	.short	0x0004
        /*0032*/ 	.short	0x001c
        /*0034*/ 	.byte	0x00, 0xf0, 0x11, 0x00


	//----- nvinfo : EIATTR_KPARAM_INFO
	.align		4
.L_19:
        /*0038*/ 	.byte	0x04, 0x17
        /*003a*/ 	.short	(.L_21 - .L_20)
.L_20:
        /*003c*/ 	.word	0x00000000
        /*0040*/ 	.short	0x0003
        /*0042*/ 	.short	0x0018
        /*0044*/ 	.byte	0x00, 0xf0, 0x11, 0x00


	//----- nvinfo : EIATTR_KPARAM_INFO
	.align		4
.L_21:
        /*0048*/ 	.byte	0x04, 0x17
        /*004a*/ 	.short	(.L_23 - .L_22)
.L_22:
        /*004c*/ 	.word	0x00000000
        /*0050*/ 	.short	0x0002
        /*0052*/ 	.short	0x0010
        /*0054*/ 	.byte	0x00, 0xf5, 0x21, 0x00


	//----- nvinfo : EIATTR_KPARAM_INFO
	.align		4
.L_23:
        /*0058*/ 	.byte	0x04, 0x17
        /*005a*/ 	.short	(.L_25 - .L_24)
.L_24:
        /*005c*/ 	.word	0x00000000
        /*0060*/ 	.short	0x0001
        /*0062*/ 	.short	0x0008
        /*0064*/ 	.byte	0x00, 0xf5, 0x21, 0x00


	//----- nvinfo : EIATTR_KPARAM_INFO
	.align		4
.L_25:
        /*0068*/ 	.byte	0x04, 0x17
        /*006a*/ 	.short	(.L_27 - .L_26)
.L_26:
        /*006c*/ 	.word	0x00000000
        /*0070*/ 	.short	0x0000
        /*0072*/ 	.short	0x0000
        /*0074*/ 	.byte	0x00, 0xf5, 0x21, 0x00


	//----- nvinfo : EIATTR_SPARSE_MMA_MASK
	.align		4
.L_27:
        /*0078*/ 	.byte	0x03, 0x50
        /*007a*/ 	.short	0x0000


	//----- nvinfo : EIATTR_MAXREG_COUNT
	.align		4
        /*007c*/ 	.byte	0x03, 0x1b
        /*007e*/ 	.short	0x00ff


	//----- nvinfo : EIATTR_MERCURY_ISA_VERSION
	.align		4
        /*0080*/ 	.byte	0x03, 0x5f
        /*0082*/ 	.short	0x0101


	//----- nvinfo : EIATTR_VRC_CTA_INIT_COUNT
	.align		4
        /*0084*/ 	.byte	0x02, 0x4a
	.zero		1
	.zero		1


	//----- nvinfo : EIATTR_EXIT_INSTR_OFFSETS
	.align		4
        /*0088*/ 	.byte	0x04, 0x1c
        /*008a*/ 	.short	(.L_29 - .L_28)


	//   ....[0]....
.L_28:
        /*008c*/ 	.word	0x000000d0


	//   ....[1]....
        /*0090*/ 	.word	0x00000e40


	//----- nvinfo : EIATTR_CBANK_PARAM_SIZE
	.align		4
.L_29:
        /*0094*/ 	.byte	0x03, 0x19
        /*0096*/ 	.short	0x0028


	//----- nvinfo : EIATTR_PARAM_CBANK
	.align		4
        /*0098*/ 	.byte	0x04, 0x0a
        /*009a*/ 	.short	(.L_31 - .L_30)
	.align		4
.L_30:
        /*009c*/ 	.word	index@(.nv.constant0._Z15convolve_kernelPfS_S_iiii)
        /*00a0*/ 	.short	0x0380
        /*00a2*/ 	.short	0x0028


	//----- nvinfo : EIATTR_SW_WAR
	.align		4
.L_31:
        /*00a4*/ 	.byte	0x04, 0x36
        /*00a6*/ 	.short	(.L_33 - .L_32)
.L_32:
        /*00a8*/ 	.word	0x00000008
.L_33:


//--------------------- .nv.info._Z10dot_kernelPfS_S_ii --------------------------
	.section	.nv.info._Z10dot_kernelPfS_S_ii,"",@"SHT_CUDA_INFO"
	.sectionflags	@""
	.align	4


	//----- nvinfo : EIATTR_CUDA_API_VERSION
	.align		4
        /*0000*/ 	.byte	0x04, 0x37
        /*0002*/ 	.short	(.L_35 - .L_34)
.L_34:
        /*0004*/ 	.word	0x00000082


	//----- nvinfo : EIATTR_KPARAM_INFO
	.align		4
.L_35:
        /*0008*/ 	.byte	0x04, 0x17
        /*000a*/ 	.short	(.L_37 - .L_36)
.L_36:
        /*000c*/ 	.word	0x00000000
        /*0010*/ 	.short	0x0004
        /*0012*/ 	.short	0x001c
        /*0014*/ 	.byte	0x00, 0xf0, 0x11, 0x00


	//----- nvinfo : EIATTR_KPARAM_INFO
	.align		4
.L_37:
        /*0018*/ 	.byte	0x04, 0x17
        /*001a*/ 	.short	(.L_39 - .L_38)
.L_38:
        /*001c*/ 	.word	0x00000000
        /*0020*/ 	.short	0x0003
        /*0022*/ 	.short	0x0018
        /*0024*/ 	.byte	0x00, 0xf0, 0x11, 0x00


	//----- nvinfo : EIATTR_KPARAM_INFO
	.align		4
.L_39:
        /*0028*/ 	.byte	0x04, 0x17
        /*002a*/ 	.short	(.L_41 - .L_40)
.L_40:
        /*002c*/ 	.word	0x00000000
        /*0030*/ 	.short	0x0002
        /*0032*/ 	.short	0x0010
        /*0034*/ 	.byte	0x00, 0xf5, 0x21, 0x00


	//----- nvinfo : EIATTR_KPARAM_INFO
	.align		4
.L_41:
        /*0038*/ 	.byte	0x04, 0x17
        /*003a*/ 	.short	(.L_43 - .L_42)
.L_42:
        /*003c*/ 	.word	0x00000000
        /*0040*/ 	.short	0x0001
        /*0042*/ 	.short	0x0008
        /*0044*/ 	.byte	0x00, 0xf5, 0x21, 0x00


	//----- nvinfo : EIATTR_KPARAM_INFO
	.align		4
.L_43:
        /*0048*/ 	.byte	0x04, 0x17
        /*004a*/ 	.short	(.L_45 - .L_44)
.L_44:
        /*004c*/ 	.word	0x00000000
        /*0050*/ 	.short	0x0000
        /*0052*/ 	.short	0x0000
        /*0054*/ 	.byte	0x00, 0xf5, 0x21, 0x00


	//----- nvinfo : EIATTR_SPARSE_MMA_MASK
	.align		4
.L_45:
        /*0058*/ 	.byte	0x03, 0x50
        /*005a*/ 	.short	0x0000


	//----- nvinfo : EIATTR_MAXREG_COUNT
	.align		4
        /*005c*/ 	.byte	0x03, 0x1b
        /*005e*/ 	.short	0x00ff


	//----- nvinfo : EIATTR_MERCURY_ISA_VERSION
	.align		4
        /*0060*/ 	.byte	0x03, 0x5f
        /*0062*/ 	.short	0x0101


	//----- nvinfo : EIATTR_VRC_CTA_INIT_COUNT
	.align		4
        /*0064*/ 	.byte	0x02, 0x4a
	.zero		1
	.zero		1


	//----- nvinfo : EIATTR_EXIT_INSTR_OFFSETS
	.align		4
        /*0068*/ 	.byte	0x04, 0x1c
        /*006a*/ 	.short	(.L_47 - .L_46)


	//   ....[0]....
.L_46:
        /*006c*/ 	.word	0x00000990


	//----- nvinfo : EIATTR_CBANK_PARAM_SIZE
	.align		4
.L_47:
        /*0070*/ 	.byte	0x03, 0x19
        /*0072*/ 	.short	0x0020


	//----- nvinfo : EIATTR_PARAM_CBANK
	.align		4
        /*0074*/ 	.byte	0x04, 0x0a
        /*0076*/ 	.short	(.L_49 - .L_48)
	.align		4
.L_48:
        /*0078*/ 	.word	index@(.nv.constant0._Z10dot_kernelPfS_S_ii)
        /*007c*/ 	.short	0x0380
        /*007e*/ 	.short	0x0020


	//----- nvinfo : EIATTR_SW_WAR
	.align		4
.L_49:
        /*0080*/ 	.byte	0x04, 0x36
        /*0082*/ 	.short	(.L_51 - .L_50)
.L_50:
        /*0084*/ 	.word	0x00000008
.L_51:


//--------------------- .nv.callgraph             --------------------------
	.section	.nv.callgraph,"",@"SHT_CUDA_CALLGRAPH"
	.align	4
	.sectionentsize	8
	.align		4
        /*0000*/ 	.word	0x00000000
	.align		4
        /*0004*/ 	.word	0xffffffff
	.align		4
        /*0008*/ 	.word	0x00000000
	.align		4
        /*000c*/ 	.word	0xfffffffe
	.align		4
        /*0010*/ 	.word	0x00000000
	.align		4
        /*0014*/ 	.word	0xfffffffd
	.align		4
        /*0018*/ 	.word	0x00000000
	.align		4
        /*001c*/ 	.word	0xfffffffc


//--------------------- .text._Z15convolve_kernelPfS_S_iiii --------------------------
	.section	.text._Z15convolve_kernelPfS_S_iiii,"ax",@progbits
	.align	128
        .global         _Z15convolve_kernelPfS_S_iiii
        .type           _Z15convolve_kernelPfS_S_iiii,@function
        .size           _Z15convolve_kernelPfS_S_iiii,(.L_x_13 - _Z15convolve_kernelPfS_S_iiii)
        .other          _Z15convolve_kernelPfS_S_iiii,@"STO_CUDA_ENTRY STV_DEFAULT"
_Z15convolve_kernelPfS_S_iiii:
.text._Z15convolve_kernelPfS_S_iiii:
[----:B------:R-:W-:Y:S01]  /*0000*/  LDC R1, c[0x0][0x37c] ;  /* 0x0000df00ff017b82 */ /* 0x000fe20000000800 */
[----:B------:R-:W0:Y:S07]  /*0010*/  S2R R0, SR_TID.X ;  /* 0x0000000000007919 */ /* 0x000e2e0000002100 */
[----:B------:R-:W0:Y:S01]  /*0020*/  S2UR UR4, SR_CTAID.X ;  /* 0x00000000000479c3 */ /* 0x000e220000002500 */
[----:B------:R-:W1:Y:S07]  /*0030*/  S2R R5, SR_TID.Y ;  /* 0x0000000000057919 */ /* 0x000e6e0000002200 */
[----:B------:R-:W0:Y:S08]  /*0040*/  LDC R7, c[0x0][0x360] ;  /* 0x0000d800ff077b82 */ /* 0x000e300000000800 */
[----:B------:R-:W1:Y:S08]  /*0050*/  S2UR UR5, SR_CTAID.Y ;  /* 0x00000000000579c3 */ /* 0x000e700000002600 */
[----:B------:R-:W1:Y:S08]  /*0060*/  LDC R4, c[0x0][0x364] ;  /* 0x0000d900ff047b82 */ /* 0x000e700000000800 */
[----:B------:R-:W2:Y:S01]  /*0070*/  LDC.64 R2, c[0x0][0x398] ;  /* 0x0000e600ff027b82 */ /* 0x000ea20000000a00 */
[----:B0-----:R-:W-:-:S02]  /*0080*/  IMAD R7, R7, UR4, R0 ;  /* 0x0000000407077c24 */ /* 0x001fc4000f8e0200 */
[----:B-1----:R-:W-:Y:S02]  /*0090*/  IMAD R0, R4, UR5, R5 ;  /* 0x0000000504007c24 */ /* 0x002fe4000f8e0205 */
[----:B--2---:R-:W-:Y:S02]  /*00a0*/  IMAD R4, R2, R3, RZ ;  /* 0x0000000302047224 */ /* 0x004fe400078e02ff */
[----:B------:R-:W-:-:S05]  /*00b0*/  IMAD R7, R7, R2, R0 ;  /* 0x0000000207077224 */ /* 0x000fca00078e0200 */
[----:B------:R-:W-:-:S13]  /*00c0*/  ISETP.GE.AND P0, PT, R7, R4, PT ;  /* 0x000000040700720c */ /* 0x000fda0003f06270 */
[----:B------:R-:W-:Y:S05]  /*00d0*/  @P0 EXIT ;  /* 0x000000000000094d */ /* 0x000fea0003800000 */
[----:B------:R-:W0:Y:S01]  /*00e0*/  LDC R6, c[0x0][0x3a4] ;  /* 0x0000e900ff067b82 */ /* 0x000e220000000800 */
[----:B------:R-:W1:Y:S01]  /*00f0*/  LDCU.64 UR8, c[0x0][0x358] ;  /* 0x00006b00ff0877ac */ /* 0x000e620008000a00 */
[----:B------:R-:W-:Y:S01]  /*0100*/  HFMA2 R14, -RZ, RZ, 0, 0 ;  /* 0x00000000ff0e7431 */ /* 0x000fe200000001ff */
[----:B0-----:R-:W-:-:S13]  /*0110*/  ISETP.GE.AND P0, PT, R6, 0x1, PT ;  /* 0x000000010600780c */ /* 0x001fda0003f06270 */
[----:B-1----:R-:W-:Y:S05]  /*0120*/  @!P0 BRA `(.L_x_0) ;  /* 0x0000000c00388947 */ /* 0x002fea0003800000 */
[----:B------:R-:W-:Y:S01]  /*0130*/  IABS R3, R2 ;  /* 0x0000000200037213 */ /* 0x000fe20000000000 */
[----:B------:R-:W0:Y:S01]  /*0140*/  LDCU UR4, c[0x0][0x3a0] ;  /* 0x00007400ff0477ac */ /* 0x000e220008000800 */
[C---:B------:R-:W-:Y:S02]  /*0150*/  LOP3.LUT R17, R6.reuse, 0x7, RZ, 0xc0, !PT ;  /* 0x0000000706117812 */ /* 0x040fe400078ec0ff */
[----:B------:R-:W1:Y:S01]  /*0160*/  I2F.RP R0, R3 ;  /* 0x0000000300007306 */ /* 0x000e620000209400 */
[----:B------:R-:W2:Y:S01]  /*0170*/  LDCU.64 UR6, c[0x0][0x380] ;  /* 0x00007000ff0677ac */ /* 0x000ea20008000a00 */
[----:B------:R-:W-:Y:S02]  /*0180*/  LOP3.LUT R18, R6, 0xf, RZ, 0xc0, !PT ;  /* 0x0000000f06127812 */ /* 0x000fe400078ec0ff */
[----:B------:R-:W-:-:S04]  /*0190*/  MOV R14, RZ ;  /* 0x000000ff000e7202 */ /* 0x000fc80000000f00 */
[----:B-1----:R-:W1:Y:S01]  /*01a0*/  MUFU.RCP R0, R0 ;  /* 0x0000000000007308 */ /* 0x002e620000001000 */
[----:B--2---:R-:W-:-:S04]  /*01b0*/  UIADD3 UR5, UP0, UPT, UR6, 0x20, URZ ;  /* 0x0000002006057890 */ /* 0x004fc8000ff1e0ff */
[----:B------:R-:W-:Y:S01]  /*01c0*/  UIADD3.X UR6, UPT, UPT, URZ, UR7, URZ, UP0, !UPT ;  /* 0x00000007ff067290 */ /* 0x000fe200087fe4ff */
[----:B-1----:R-:W-:-:S04]  /*01d0*/  IADD3 R4, PT, PT, R0, 0xffffffe, RZ ;  /* 0x0ffffffe00047810 */ /* 0x002fc80007ffe0ff */
[----:B------:R1:W2:Y:S02]  /*01e0*/  F2I.FTZ.U32.TRUNC.NTZ R5, R4 ;  /* 0x0000000400057305 */ /* 0x0002a4000021f000 */
[----:B-1----:R-:W-:Y:S01]  /*01f0*/  MOV R4, RZ ;  /* 0x000000ff00047202 */ /* 0x002fe20000000f00 */
[----:B--2---:R-:W-:-:S04]  /*0200*/  IMAD.MOV R8, RZ, RZ, -R5 ;  /* 0x000000ffff087224 */ /* 0x004fc800078e0a05 */
[----:B------:R-:W-:Y:S01]  /*0210*/  IMAD R9, R8, R3, RZ ;  /* 0x0000000308097224 */ /* 0x000fe200078e02ff */
[----:B------:R-:W-:-:S03]  /*0220*/  IABS R8, R7 ;  /* 0x0000000700087213 */ /* 0x000fc60000000000 */
[----:B------:R-:W-:-:S06]  /*0230*/  IMAD.HI.U32 R5, R5, R9, R4 ;  /* 0x0000000905057227 */ /* 0x000fcc00078e0004 */
[----:B------:R-:W-:-:S05]  /*0240*/  IMAD.HI.U32 R5, R5, R8, RZ ;  /* 0x0000000805057227 */ /* 0x000fca00078e00ff */
[----:B------:R-:W-:-:S05]  /*0250*/  IADD3 R0, PT, PT, -R5, RZ, RZ ;  /* 0x000000ff05007210 */ /* 0x000fca0007ffe1ff */
[----:B------:R-:W-:-:S05]  /*0260*/  IMAD R0, R3, R0, R8 ;  /* 0x0000000003007224 */ /* 0x000fca00078e0208 */
[----:B------:R-:W-:-:S13]  /*0270*/  ISETP.GT.U32.AND P1, PT, R3, R0, PT ;  /* 0x000000000300720c */ /* 0x000fda0003f24070 */
[----:B------:R-:W-:Y:S01]  /*0280*/  @!P1 IMAD.IADD R0, R0, 0x1, -R3 ;  /* 0x0000000100009824 */ /* 0x000fe200078e0a03 */
[----:B------:R-:W-:Y:S02]  /*0290*/  @!P1 IADD3 R5, PT, PT, R5, 0x1, RZ ;  /* 0x0000000105059810 */ /* 0x000fe40007ffe0ff */
[----:B------:R-:W-:Y:S02]  /*02a0*/  ISETP.NE.AND P1, PT, R2, RZ, PT ;  /* 0x000000ff0200720c */ /* 0x000fe40003f25270 */
[----:B------:R-:W-:Y:S02]  /*02b0*/  ISETP.GE.U32.AND P0, PT, R0, R3, PT ;  /* 0x000000030000720c */ /* 0x000fe40003f06070 */
[----:B------:R-:W-:-:S04]  /*02c0*/  LOP3.LUT R0, R7, R2, RZ, 0x3c, !PT ;  /* 0x0000000207007212 */ /* 0x000fc800078e3cff */
[----:B------:R-:W-:Y:S02]  /*02d0*/  ISETP.GE.AND P2, PT, R0, RZ, PT ;  /* 0x000000ff0000720c */ /* 0x000fe40003f46270 */
[----:B------:R-:W-:-:S05]  /*02e0*/  IADD3 R0, PT, PT, R17, -0x1, RZ ;  /* 0xffffffff11007810 */ /* 0x000fca0007ffe0ff */
[----:B------:R-:W-:-:S06]  /*02f0*/  @P0 IADD3 R5, PT, PT, R5, 0x1, RZ ;  /* 0x0000000105050810 */ /* 0x000fcc0007ffe0ff */
[----:B------:R-:W-:Y:S01]  /*0300*/  @!P2 IMAD.MOV R5, RZ, RZ, -R5 ;  /* 0x000000ffff05a224 */ /* 0x000fe200078e0a05 */
[----:B------:R-:W-:Y:S02]  /*0310*/  @!P1 LOP3.LUT R5, RZ, R2, RZ, 0x33, !PT ;  /* 0x00000002ff059212 */ /* 0x000fe400078e33ff */
[----:B------:R-:W-:Y:S02]  /*0320*/  ISETP.GE.U32.AND P1, PT, R0, 0x3, PT ;  /* 0x000000030000780c */ /* 0x000fe40003f26070 */
[----:B0-----:R-:W-:Y:S01]  /*0330*/  IADD3 R2, PT, PT, -R2, UR4, RZ ;  /* 0x0000000402027c10 */ /* 0x001fe2000fffe1ff */
[----:B------:R-:W-:Y:S01]  /*0340*/  UMOV UR4, URZ ;  /* 0x000000ff00047c82 */ /* 0x000fe20008000000 */
[C---:B------:R-:W-:Y:S02]  /*0350*/  LOP3.LUT R0, R6.reuse, 0x7ffffff0, RZ, 0xc0, !PT ;  /* 0x7ffffff006007812 */ /* 0x040fe400078ec0ff */
[----:B------:R-:W-:Y:S01]  /*0360*/  LOP3.LUT R6, R6, 0x3, RZ, 0xc0, !PT ;  /* 0x0000000306067812 */ /* 0x000fe200078ec0ff */
[----:B------:R-:W-:-:S02]  /*0370*/  IMAD R9, R5, R2, R7 ;  /* 0x0000000205097224 */ /* 0x000fc400078e0207 */
[----:B------:R-:W-:-:S07]  /*0380*/  IMAD.MOV R8, RZ, RZ, -R0 ;  /* 0x000000ffff087224 */ /* 0x000fce00078e0a00 */
.L_x_6:
[----:B------:R-:W0:Y:S01]  /*0390*/  LDC.64 R2, c[0x0][0x3a0] ;  /* 0x0000e800ff027b82 */ /* 0x000e220000000a00 */
[----:B------:R-:W-:Y:S02]  /*03a0*/  MOV R16, RZ ;  /* 0x000000ff00107202 */ /* 0x000fe40000000f00 */
[C---:B0-----:R-:W-:Y:S01]  /*03b0*/  ISETP.GE.U32.AND P2, PT, R3.reuse, 0x10, PT ;  /* 0x000000100300780c */ /* 0x041fe20003f46070 */
[----:B------:R-:W-:Y:S02]  /*03c0*/  IMAD R10, R2, UR4, R9 ;  /* 0x00000004020a7c24 */ /* 0x000fe4000f8e0209 */
[----:B------:R-:W-:Y:S01]  /*03d0*/  IMAD R11, R3, UR4, RZ ;  /* 0x00000004030b7c24 */ /* 0x000fe2000f8e02ff */
[----:B------:R-:W-:-:S06]  /*03e0*/  UIADD3 UR4, UPT, UPT, UR4, 0x1, URZ ;  /* 0x0000000104047890 */ /* 0x000fcc000fffe0ff */
[----:B------:R-:W-:-:S03]  /*03f0*/  ISETP.NE.AND P0, PT, R3, UR4, PT ;  /* 0x0000000403007c0c */ /* 0x000fc6000bf05270 */
[----:B------:R-:W-:Y:S10]  /*0400*/  @!P2 BRA `(.L_x_1) ;  /* 0x000000040008a947 */ /* 0x000ff40003800000 */
[----:B------:R-:W0:Y:S01]  /*0410*/  LDC.64 R2, c[0x0][0x388] ;  /* 0x0000e200ff027b82 */ /* 0x000e220000000a00 */
[----:B------:R-:W-:Y:S01]  /*0420*/  MOV R12, R10 ;  /* 0x0000000a000c7202 */ /* 0x000fe20000000f00 */
[----:B------:R-:W-:Y:S02]  /*0430*/  IMAD.MOV.U32 R13, RZ, RZ, R8 ;  /* 0x000000ffff0d7224 */ /* 0x000fe400078e0008 */
[----:B0-----:R-:W-:-:S03]  /*0440*/  IMAD.WIDE.U32 R2, R11, 0x4, R2 ;  /* 0x000000040b027825 */ /* 0x001fc600078e0002 */
[----:B------:R-:W-:-:S04]  /*0450*/  IADD3 R15, P2, PT, R2, 0x20, RZ ;  /* 0x00000020020f7810 */ /* 0x000fc80007f5e0ff */
[----:B------:R-:W-:-:S09]  /*0460*/  IADD3.X R16, PT, PT, RZ, R3, RZ, P2, !PT ;  /* 0x00000003ff107210 */ /* 0x000fd200017fe4ff */
.L_x_2:
[----:B------:R-:W-:Y:S01]  /*0470*/  MOV R4, UR5 ;  /* 0x0000000500047c02 */ /* 0x000fe20008000f00 */
[----:B------:R-:W-:Y:S01]  /*0480*/  IMAD.U32 R5, RZ, RZ, UR6 ;  /* 0x00000006ff057e24 */ /* 0x000fe2000f8e00ff */
[----:B------:R-:W-:Y:S02]  /*0490*/  MOV R2, R15 ;  /* 0x0000000f00027202 */ /* 0x000fe40000000f00 */
[----:B------:R-:W-:Y:S01]  /*04a0*/  MOV R3, R16 ;  /* 0x0000001000037202 */ /* 0x000fe20000000f00 */
[----:B------:R-:W-:-:S04]  /*04b0*/  IMAD.WIDE R4, R12, 0x4, R4 ;  /* 0x000000040c047825 */ /* 0x000fc800078e0204 */
[----:B------:R-:W2:Y:S04]  /*04c0*/  LDG.E R24, desc[UR8][R2.64+-0x20] ;  /* 0xffffe00802187981 */ /* 0x000ea8000c1e1900 */
[----:B------:R-:W2:Y:S04]  /*04d0*/  LDG.E R15, desc[UR8][R4.64+-0x20] ;  /* 0xffffe008040f7981 */ /* 0x000ea8000c1e1900 */
[----:B------:R-:W3:Y:S04]  /*04e0*/  LDG.E R25, desc[UR8][R2.64+-0x1c] ;  /* 0xffffe40802197981 */ /* 0x000ee8000c1e1900 */
[----:B------:R-:W3:Y:S04]  /*04f0*/  LDG.E R26, desc[UR8][R4.64+-0x1c] ;  /* 0xffffe408041a7981 */ /* 0x000ee8000c1e1900 */
[----:B------:R-:W4:Y:S04]  /*0500*/  LDG.E R22, desc[UR8][R2.64+-0x18] ;  /* 0xffffe80802167981 */ /* 0x000f28000c1e1900 */
[----:B------:R-:W4:Y:S04]  /*0510*/  LDG.E R23, desc[UR8][R4.64+-0x18] ;  /* 0xffffe80804177981 */ /* 0x000f28000c1e1900 */
[----:B------:R-:W5:Y:S04]  /*0520*/  LDG.E R20, desc[UR8][R2.64+-0x14] ;  /* 0xffffec0802147981 */ /* 0x000f68000c1e1900 */
[----:B------:R-:W5:Y:S04]  /*0530*/  LDG.E R21, desc[UR8][R4.64+-0x14] ;  /* 0xffffec0804157981 */ /* 0x000f68000c1e1900 */
[----:B------:R-:W5:Y:S04]  /*0540*/  LDG.E R16, desc[UR8][R2.64+-0x10] ;  /* 0xfffff00802107981 */ /* 0x000f68000c1e1900 */
[----:B------:R-:W5:Y:S04]  /*0550*/  LDG.E R19, desc[UR8][R4.64+-0x10] ;  /* 0xfffff00804137981 */ /* 0x000f68000c1e1900 */
[----:B------:R-:W5:Y:S01]  /*0560*/  LDG.E R27, desc[UR8][R2.64+0x1c] ;  /* 0x00001c08021b7981 */ /* 0x000f62000c1e1900 */
[----:B--2---:R-:W-:-:S03]  /*0570*/  FFMA R15, R15, R24, R14 ;  /* 0x000000180f0f7223 */ /* 0x004fc6000000000e */
[----:B------:R-:W2:Y:S04]  /*0580*/  LDG.E R14, desc[UR8][R2.64+-0xc] ;  /* 0xfffff408020e7981 */ /* 0x000ea8000c1e1900 */
[----:B------:R-:W2:Y:S01]  /*0590*/  LDG.E R24, desc[UR8][R2.64] ;  /* 0x0000000802187981 */ /* 0x000ea2000c1e1900 */
[----:B---3--:R-:W-:-:S03]  /*05a0*/  FFMA R26, R26, R25, R15 ;  /* 0x000000191a1a7223 */ /* 0x008fc6000000000f */
[----:B------:R-:W2:Y:S04]  /*05b0*/  LDG.E R15, desc[UR8][R4.64+-0xc] ;  /* 0xfffff408040f7981 */ /* 0x000ea8000c1e1900 */
[----:B------:R-:W3:Y:S01]  /*05c0*/  LDG.E R25, desc[UR8][R4.64] ;  /* 0x0000000804197981 */ /* 0x000ee2000c1e1900 */
[----:B----4-:R-:W-:-:S03]  /*05d0*/  FFMA R26, R23, R22, R26 ;  /* 0x00000016171a7223 */ /* 0x010fc6000000001a */
[----:B------:R-:W4:Y:S04]  /*05e0*/  LDG.E R22, desc[UR8][R2.64+-0x8] ;  /* 0xfffff80802167981 */ /* 0x000f28000c1e1900 */
[----:B------:R-:W4:Y:S01]  /*05f0*/  LDG.E R23, desc[UR8][R4.64+-0x8] ;  /* 0xfffff80804177981 */ /* 0x000f22000c1e1900 */
[----:B-----5:R-:W-:-:S03]  /*0600*/  FFMA R26, R21, R20, R26 ;  /* 0x00000014151a7223 */ /* 0x020fc6000000001a */
[----:B------:R-:W5:Y:S04]  /*0610*/  LDG.E R20, desc[UR8][R2.64+-0x4] ;  /* 0xfffffc0802147981 */ /* 0x000f68000c1e1900 */
[----:B------:R-:W5:Y:S01]  /*0620*/  LDG.E R21, desc[UR8][R4.64+-0x4] ;  /* 0xfffffc0804157981 */ /* 0x000f62000c1e1900 */
[----:B------:R-:W-:-:S03]  /*0630*/  FFMA R26, R19, R16, R26 ;  /* 0x00000010131a7223 */ /* 0x000fc6000000001a */
[----:B------:R-:W3:Y:S04]  /*0640*/  LDG.E R19, desc[UR8][R2.64+0x4] ;  /* 0x0000040802137981 */ /* 0x000ee8000c1e1900 */
[----:B------:R-:W3:Y:S01]  /*0650*/  LDG.E R16, desc[UR8][R4.64+0x4] ;  /* 0x0000040804107981 */ /* 0x000ee2000c1e1900 */
[----:B--2---:R-:W-:-:S03]  /*0660*/  FFMA R14, R15, R14, R26 ;  /* 0x0000000e0f0e7223 */ /* 0x004fc6000000001a */
[----:B------:R-:W2:Y:S04]  /*0670*/  LDG.E R15, desc[UR8][R2.64+0x8] ;  /* 0x00000808020f7981 */ /* 0x000ea8000c1e1900 */
[----:B------:R-:W2:Y:S01]  /*0680*/  LDG.E R26, desc[UR8][R4.64+0x1c] ;  /* 0x00001c08041a7981 */ /* 0x000ea2000c1e1900 */
[----:B----4-:R-:W-:-:S03]  /*0690*/  FFMA R22, R23, R22, R14 ;  /* 0x0000001617167223 */ /* 0x010fc6000000000e */
[----:B------:R-:W2:Y:S04]  /*06a0*/  LDG.E R14, desc[UR8][R4.64+0x8] ;  /* 0x00000808040e7981 */ /* 0x000ea8000c1e1900 */
[----:B------:R-:W4:Y:S01]  /*06b0*/  LDG.E R23, desc[UR8][R4.64+0x10] ;  /* 0x0000100804177981 */ /* 0x000f22000c1e1900 */
[----:B-----5:R-:W-:-:S03]  /*06c0*/  FFMA R22, R21, R20, R22 ;  /* 0x0000001415167223 */ /* 0x020fc60000000016 */
[----:B------:R-:W5:Y:S01]  /*06d0*/  LDG.E R21, desc[UR8][R2.64+0xc] ;  /* 0x00000c0802157981 */ /* 0x000f62000c1e1900 */
[----:B---3--:R-:W-:-:S03]  /*06e0*/  FFMA R25, R25, R24, R22 ;  /* 0x0000001819197223 */ /* 0x008fc60000000016 */
[----:B------:R-:W5:Y:S04]  /*06f0*/  LDG.E R20, desc[UR8][R4.64+0xc] ;  /* 0x00000c0804147981 */ /* 0x000f68000c1e1900 */
[----:B------:R-:W4:Y:S01]  /*0700*/  LDG.E R22, desc[UR8][R2.64+0x10] ;  /* 0x0000100802167981 */ /* 0x000f22000c1e1900 */
[----:B------:R-:W-:-:S03]  /*0710*/  FFMA R29, R16, R19, R25 ;  /* 0x00000013101d7223 */ /* 0x000fc60000000019 */
[----:B------:R-:W3:Y:S04]  /*0720*/  LDG.E R25, desc[UR8][R2.64+0x14] ;  /* 0x0000140802197981 */ /* 0x000ee8000c1e1900 */
[----:B------:R-:W3:Y:S04]  /*0730*/  LDG.E R24, desc[UR8][R4.64+0x14] ;  /* 0x0000140804187981 */ /* 0x000ee8000c1e1900 */
[----:B------:R-:W3:Y:S04]  /*0740*/  LDG.E R16, desc[UR8][R2.64+0x18] ;  /* 0x0000180802107981 */ /* 0x000ee8000c1e1900 */
[----:B------:R-:W3:Y:S01]  /*0750*/  LDG.E R19, desc[UR8][R4.64+0x18] ;  /* 0x0000180804137981 */ /* 0x000ee2000c1e1900 */
[----:B------:R-:W-:-:S05]  /*0760*/  VIADD R13, R13, 0x10 ;  /* 0x000000100d0d7836 */ /* 0x000fca0000000000 */
[----:B------:R-:W-:Y:S02]  /*0770*/  ISETP.NE.AND P2, PT, R13, RZ, PT ;  /* 0x000000ff0d00720c */ /* 0x000fe40003f45270 */
[----:B------:R-:W-:Y:S01]  /*0780*/  IADD3 R12, PT, PT, R12, 0x10, RZ ;  /* 0x000000100c0c7810 */ /* 0x000fe20007ffe0ff */
[----:B--2---:R-:W-:-:S04]  /*0790*/  FFMA R15, R14, R15, R29 ;  /* 0x0000000f0e0f7223 */ /* 0x004fc8000000001d */
[----:B-----5:R-:W-:-:S04]  /*07a0*/  FFMA R20, R20, R21, R15 ;  /* 0x0000001514147223 */ /* 0x020fc8000000000f */
[----:B----4-:R-:W-:Y:S01]  /*07b0*/  FFMA R23, R23, R22, R20 ;  /* 0x0000001617177223 */ /* 0x010fe20000000014 */
[----:B------:R-:W-:-:S03]  /*07c0*/  IADD3 R15, P3, PT, R2, 0x40, RZ ;  /* 0x00000040020f7810 */ /* 0x000fc60007f7e0ff */
[----:B---3--:R-:W-:-:S04]  /*07d0*/  FFMA R24, R24, R25, R23 ;  /* 0x0000001918187223 */ /* 0x008fc80000000017 */
[----:B------:R-:W-:Y:S01]  /*07e0*/  FFMA R19, R19, R16, R24 ;  /* 0x0000001013137223 */ /* 0x000fe20000000018 */
[----:B------:R-:W-:-:S03]  /*07f0*/  IADD3.X R16, PT, PT, RZ, R3, RZ, P3, !PT ;  /* 0x00000003ff107210 */ /* 0x000fc60001ffe4ff */
[----:B------:R-:W-:Y:S01]  /*0800*/  FFMA R14, R26, R27, R19 ;  /* 0x0000001b1a0e7223 */ /* 0x000fe20000000013 */
[----:B------:R-:W-:Y:S06]  /*0810*/  @P2 BRA `(.L_x_2) ;  /* 0xfffffffc00142947 */ /* 0x000fec000383ffff */
[----:B------:R-:W-:-:S07]  /*0820*/  MOV R16, R0 ;  /* 0x0000000000107202 */ /* 0x000fce0000000f00 */
.L_x_1:
[----:B------:R-:W-:-:S13]  /*0830*/  ISETP.NE.AND P2, PT, R18, RZ, PT ;  /* 0x000000ff1200720c */ /* 0x000fda0003f45270 */
[----:B------:R-:W-:Y:S05]  /*0840*/  @!P2 BRA `(.L_x_3) ;  /* 0x00000004006ca947 */ /* 0x000fea0003800000 */
[----:B------:R-:W-:Y:S01]  /*0850*/  VIADD R2, R18, 0xffffffff ;  /* 0xffffffff12027836 */ /* 0x000fe20000000000 */
[----:B------:R-:W-:-:S04]  /*0860*/  ISETP.NE.AND P2, PT, R17, RZ, PT ;  /* 0x000000ff1100720c */ /* 0x000fc80003f45270 */
[----:B------:R-:W-:-:S13]  /*0870*/  ISETP.GE.U32.AND P3, PT, R2, 0x7, PT ;  /* 0x000000070200780c */ /* 0x000fda0003f66070 */
[----:B------:R-:W-:Y:S05]  /*0880*/  @!P3 BRA `(.L_x_4) ;  /* 0x000000000090b947 */ /* 0x000fea0003800000 */
[----:B------:R-:W0:Y:S01]  /*0890*/  LDC.64 R12, c[0x0][0x388] ;  /* 0x0000e200ff0c7b82 */ /* 0x000e220000000a00 */
[-C--:B------:R-:W-:Y:S02]  /*08a0*/  IADD3 R15, PT, PT, R11, R16.reuse, RZ ;  /* 0x000000100b0f7210 */ /* 0x080fe40007ffe0ff */
[----:B------:R-:W-:-:S05]  /*08b0*/  IADD3 R5, PT, PT, R10, R16, RZ ;  /* 0x000000100a057210 */ /* 0x000fca0007ffe0ff */
[----:B------:R-:W1:Y:S01]  /*08c0*/  LDC.64 R2, c[0x0][0x380] ;  /* 0x0000e000ff027b82 */ /* 0x000e620000000a00 */
[----:B0-----:R-:W-:-:S05]  /*08d0*/  IMAD.WIDE.U32 R12, R15, 0x4, R12 ;  /* 0x000000040f0c7825 */ /* 0x001fca00078e000c */
[----:B------:R-:W2:Y:S01]  /*08e0*/  LDG.E R23, desc[UR8][R12.64] ;  /* 0x000000080c177981 */ /* 0x000ea2000c1e1900 */
[----:B-1----:R-:W-:Y:S02]  /*08f0*/  IMAD.WIDE R2, R5, 0x4, R2 ;  /* 0x0000000405027825 */ /* 0x002fe400078e0202 */
[----:B------:R-:W0:Y:S03]  /*0900*/  LDC.64 R4, c[0x0][0x388] ;  /* 0x0000e200ff047b82 */ /* 0x000e260000000a00 */
[----:B------:R-:W2:Y:S01]  /*0910*/  LDG.E R21, desc[UR8][R2.64] ;  /* 0x0000000802157981 */ /* 0x000ea2000c1e1900 */
[----:B------:R-:W-:-:S03]  /*0920*/  IADD3 R15, P3, PT, R11, R16, RZ ;  /* 0x000000100b0f7210 */ /* 0x000fc60007f7e0ff */
[----:B------:R-:W3:Y:S01]  /*0930*/  LDG.E R19, desc[UR8][R2.64+0x8] ;  /* 0x0000080802137981 */ /* 0x000ee2000c1e1900 */
[----:B------:R-:W-:-:S03]  /*0940*/  IADD3.X R20, PT, PT, RZ, RZ, RZ, P3, !PT ;  /* 0x000000ffff147210 */ /* 0x000fc60001ffe4ff */
[----:B------:R-:W4:Y:S04]  /*0950*/  LDG.E R12, desc[UR8][R2.64+0xc] ;  /* 0x00000c08020c7981 */ /* 0x000f28000c1e1900 */
[----:B------:R-:W5:Y:S01]  /*0960*/  LDG.E R25, desc[UR8][R2.64+0x1c] ;  /* 0x00001c0802197981 */ /* 0x000f62000c1e1900 */
[----:B0-----:R-:W-:-:S04]  /*0970*/  LEA R4, P3, R15, R4, 0x2 ;  /* 0x000000040f047211 */ /* 0x001fc800078610ff */
[----:B------:R-:W-:Y:S02]  /*0980*/  LEA.HI.X R5, R15, R5, R20, 0x2, P3 ;  /* 0x000000050f057211 */ /* 0x000fe400018f1414 */
[----:B------:R-:W3:Y:S04]  /*0990*/  LDG.E R15, desc[UR8][R2.64+0x4] ;  /* 0x00000408020f7981 */ /* 0x000ee8000c1e1900 */
[----:B------:R-:W3:Y:S04]  /*09a0*/  LDG.E R20, desc[UR8][R4.64+0x4] ;  /* 0x0000040804147981 */ /* 0x000ee8000c1e1900 */
        /* <DEDUP_REMOVED lines=8> */
[----:B------:R-:W2:Y:S04]  /*0a30*/  LDG.E R21, desc[UR8][R2.64+0x14] ;  /* 0x0000140802157981 */ /* 0x000ea8000c1e1900 */
[----:B------:R-:W2:Y:S01]  /*0a40*/  LDG.E R14, desc[UR8][R2.64+0x18] ;  /* 0x00001808020e7981 */ /* 0x000ea2000c1e1900 */
[----:B---3--:R-:W-:-:S04]  /*0a50*/  FFMA R20, R15, R20, R29 ;  /* 0x000000140f147223 */ /* 0x008fc8000000001d */
[----:B----4-:R-:W-:-:S04]  /*0a60*/  FFMA R19, R19, R22, R20 ;  /* 0x0000001613137223 */ /* 0x010fc80000000014 */
[----:B-----5:R-:W-:Y:S01]  /*0a70*/  FFMA R12, R12, R13, R19 ;  /* 0x0000000d0c0c7223 */ /* 0x020fe20000000013 */
[----:B------:R-:W-:-:S03]  /*0a80*/  VIADD R16, R16, 0x8 ;  /* 0x0000000810107836 */ /* 0x000fc60000000000 */
[----:B--2---:R-:W-:-:S04]  /*0a90*/  FFMA R12, R23, R24, R12 ;  /* 0x00000018170c7223 */ /* 0x004fc8000000000c */
[----:B------:R-:W-:-:S04]  /*0aa0*/  FFMA R21, R21, R26, R12 ;  /* 0x0000001a15157223 */ /* 0x000fc8000000000c */
[----:B------:R-:W-:-:S04]  /*0ab0*/  FFMA R14, R14, R27, R21 ;  /* 0x0000001b0e0e7223 */ /* 0x000fc80000000015 */
[----:B------:R-:W-:-:S07]  /*0ac0*/  FFMA R14, R25, R28, R14 ;  /* 0x0000001c190e7223 */ /* 0x000fce000000000e */
.L_x_4:
[----:B------:R-:W-:Y:S05]  /*0ad0*/  @!P2 BRA `(.L_x_3) ;  /* 0x0000000000c8a947 */ /* 0x000fea0003800000 */
[----:B------:R-:W-:Y:S01]  /*0ae0*/  ISETP.NE.AND P2, PT, R6, RZ, PT ;  /* 0x000000ff0600720c */ /* 0x000fe20003f45270 */
[----:B------:R-:W-:-:S12]  /*0af0*/  @!P1 BRA `(.L_x_5) ;  /* 0x0000000000609947 */ /* 0x000fd80003800000 */
[----:B------:R-:W0:Y:S01]  /*0b00*/  LDC.64 R4, c[0x0][0x388] ;  /* 0x0000e200ff047b82 */ /* 0x000e220000000a00 */
[CC--:B------:R-:W-:Y:S02]  /*0b10*/  IADD3 R19, PT, PT, R11.reuse, R16.reuse, RZ ;  /* 0x000000100b137210 */ /* 0x0c0fe40007ffe0ff */
[-C--:B------:R-:W-:Y:S02]  /*0b20*/  IADD3 R20, P3, PT, R11, R16.reuse, RZ ;  /* 0x000000100b147210 */ /* 0x080fe40007f7e0ff */
[----:B------:R-:W-:-:S03]  /*0b30*/  IADD3 R15, PT, PT, R10, R16, RZ ;  /* 0x000000100a0f7210 */ /* 0x000fc60007ffe0ff */
[----:B------:R-:W1:Y:S08]  /*0b40*/  LDC.64 R2, c[0x0][0x388] ;  /* 0x0000e200ff027b82 */ /* 0x000e700000000a00 */
[----:B------:R-:W2:Y:S01]  /*0b50*/  LDC.64 R12, c[0x0][0x380] ;  /* 0x0000e000ff0c7b82 */ /* 0x000ea20000000a00 */
[----:B0-----:R-:W-:Y:S01]  /*0b60*/  IMAD.WIDE.U32 R4, R19, 0x4, R4 ;  /* 0x0000000413047825 */ /* 0x001fe200078e0004 */
[----:B------:R-:W-:-:S05]  /*0b70*/  IADD3.X R19, PT, PT, RZ, RZ, RZ, P3, !PT ;  /* 0x000000ffff137210 */ /* 0x000fca0001ffe4ff */
[----:B------:R-:W3:Y:S01]  /*0b80*/  LDG.E R4, desc[UR8][R4.64] ;  /* 0x0000000804047981 */ /* 0x000ee2000c1e1900 */
[----:B-1----:R-:W-:-:S04]  /*0b90*/  LEA R2, P3, R20, R2, 0x2 ;  /* 0x0000000214027211 */ /* 0x002fc800078610ff */
[----:B------:R-:W-:Y:S01]  /*0ba0*/  LEA.HI.X R3, R20, R3, R19, 0x2, P3 ;  /* 0x0000000314037211 */ /* 0x000fe200018f1413 */
[----:B--2---:R-:W-:-:S04]  /*0bb0*/  IMAD.WIDE R12, R15, 0x4, R12 ;  /* 0x000000040f0c7825 */ /* 0x004fc800078e020c */
[----:B------:R-:W2:Y:S04]  /*0bc0*/  LDG.E R19, desc[UR8][R2.64+0x4] ;  /* 0x0000040802137981 */ /* 0x000ea8000c1e1900 */
[----:B------:R-:W3:Y:S04]  /*0bd0*/  LDG.E R15, desc[UR8][R12.64] ;  /* 0x000000080c0f7981 */ /* 0x000ee8000c1e1900 */
[----:B------:R-:W2:Y:S04]  /*0be0*/  LDG.E R20, desc[UR8][R12.64+0x4] ;  /* 0x000004080c147981 */ /* 0x000ea8000c1e1900 */
[----:B------:R-:W4:Y:S04]  /*0bf0*/  LDG.E R22, desc[UR8][R12.64+0x8] ;  /* 0x000008080c167981 */ /* 0x000f28000c1e1900 */
[----:B------:R-:W4:Y:S04]  /*0c00*/  LDG.E R21, desc[UR8][R2.64+0x8] ;  /* 0x0000080802157981 */ /* 0x000f28000c1e1900 */
[----:B------:R-:W5:Y:S04]  /*0c10*/  LDG.E R24, desc[UR8][R12.64+0xc] ;  /* 0x00000c080c187981 */ /* 0x000f68000c1e1900 */
[----:B------:R-:W5:Y:S01]  /*0c20*/  LDG.E R23, desc[UR8][R2.64+0xc] ;  /* 0x00000c0802177981 */ /* 0x000f62000c1e1900 */
[----:B------:R-:W-:-:S02]  /*0c30*/  VIADD R16, R16, 0x4 ;  /* 0x0000000410107836 */ /* 0x000fc40000000000 */
[----:B---3--:R-:W-:-:S04]  /*0c40*/  FFMA R15, R15, R4, R14 ;  /* 0x000000040f0f7223 */ /* 0x008fc8000000000e */
[----:B--2---:R-:W-:-:S04]  /*0c50*/  FFMA R15, R20, R19, R15 ;  /* 0x00000013140f7223 */ /* 0x004fc8000000000f */
[----:B----4-:R-:W-:-:S04]  /*0c60*/  FFMA R15, R22, R21, R15 ;  /* 0x00000015160f7223 */ /* 0x010fc8000000000f */
[----:B-----5:R-:W-:-:S07]  /*0c70*/  FFMA R14, R24, R23, R15 ;  /* 0x00000017180e7223 */ /* 0x020fce000000000f */
.L_x_5:
[----:B------:R-:W-:Y:S05]  /*0c80*/  @!P2 BRA `(.L_x_3) ;  /* 0x00000000005ca947 */ /* 0x000fea0003800000 */
[----:B------:R-:W0:Y:S01]  /*0c90*/  LDC.64 R4, c[0x0][0x388] ;  /* 0x0000e200ff047b82 */ /* 0x000e220000000a00 */
[-C--:B------:R-:W-:Y:S02]  /*0ca0*/  IADD3 R15, PT, PT, R11, R16.reuse, RZ ;  /* 0x000000100b0f7210 */ /* 0x080fe40007ffe0ff */
[----:B------:R-:W-:-:S05]  /*0cb0*/  IADD3 R13, PT, PT, R10, R16, RZ ;  /* 0x000000100a0d7210 */ /* 0x000fca0007ffe0ff */
[----:B------:R-:W1:Y:S01]  /*0cc0*/  LDC.64 R2, c[0x0][0x380] ;  /* 0x0000e000ff027b82 */ /* 0x000e620000000a00 */
[----:B0-----:R-:W-:-:S06]  /*0cd0*/  IMAD.WIDE.U32 R4, R15, 0x4, R4 ;  /* 0x000000040f047825 */ /* 0x001fcc00078e0004 */
[----:B------:R-:W2:Y:S01]  /*0ce0*/  LDG.E R4, desc[UR8][R4.64] ;  /* 0x0000000804047981 */ /* 0x000ea2000c1e1900 */
[----:B-1----:R-:W-:-:S05]  /*0cf0*/  IMAD.WIDE R2, R13, 0x4, R2 ;  /* 0x000000040d027825 */ /* 0x002fca00078e0202 */
[----:B------:R-:W2:Y:S01]  /*0d00*/  LDG.E R13, desc[UR8][R2.64] ;  /* 0x00000008020d7981 */ /* 0x000ea2000c1e1900 */
[----:B------:R-:W-:Y:S01]  /*0d10*/  ISETP.NE.AND P2, PT, R6, 0x1, PT ;  /* 0x000000010600780c */ /* 0x000fe20003f45270 */
[----:B--2---:R-:W-:-:S12]  /*0d20*/  FFMA R14, R13, R4, R14 ;  /* 0x000000040d0e7223 */ /* 0x004fd8000000000e */
[----:B------:R-:W-:Y:S05]  /*0d30*/  @!P2 BRA `(.L_x_3) ;  /* 0x000000000030a947 */ /* 0x000fea0003800000 */
[----:B------:R-:W0:Y:S01]  /*0d40*/  LDC.64 R4, c[0x0][0x388] ;  /* 0x0000e200ff047b82 */ /* 0x000e220000000a00 */
[----:B------:R-:W-:Y:S02]  /*0d50*/  IADD3 R11, P3, PT, R11, R16, RZ ;  /* 0x000000100b0b7210 */ /* 0x000fe40007f7e0ff */
[----:B------:R-:W-:Y:S02]  /*0d60*/  ISETP.NE.AND P2, PT, R6, 0x2, PT ;  /* 0x000000020600780c */ /* 0x000fe40003f45270 */
[----:B------:R-:W-:-:S11]  /*0d70*/  IADD3.X R10, PT, PT, RZ, RZ, RZ, P3, !PT ;  /* 0x000000ffff0a7210 */ /* 0x000fd60001ffe4ff */
[----:B------:R-:W2:Y:S01]  /*0d80*/  @P2 LDG.E R13, desc[UR8][R2.64+0x8] ;  /* 0x00000808020d2981 */ /* 0x000ea2000c1e1900 */
[----:B0-----:R-:W-:-:S04]  /*0d90*/  LEA R4, P3, R11, R4, 0x2 ;  /* 0x000000040b047211 */ /* 0x001fc800078610ff */
[----:B------:R-:W-:Y:S02]  /*0da0*/  LEA.HI.X R5, R11, R5, R10, 0x2, P3 ;  /* 0x000000050b057211 */ /* 0x000fe400018f140a */
[----:B------:R-:W3:Y:S04]  /*0db0*/  LDG.E R11, desc[UR8][R2.64+0x4] ;  /* 0x00000408020b7981 */ /* 0x000ee8000c1e1900 */
[----:B------:R-:W3:Y:S04]  /*0dc0*/  LDG.E R10, desc[UR8][R4.64+0x4] ;  /* 0x00000408040a7981 */ /* 0x000ee8000c1e1900 */
[----:B------:R-:W2:Y:S01]  /*0dd0*/  @P2 LDG.E R12, desc[UR8][R4.64+0x8] ;  /* 0x00000808040c2981 */ /* 0x000ea2000c1e1900 */
[----:B---3--:R-:W-:-:S04]  /*0de0*/  FFMA R14, R11, R10, R14 ;  /* 0x0000000a0b0e7223 */ /* 0x008fc8000000000e */
[----:B--2---:R-:W-:-:S07]  /*0df0*/  @P2 FFMA R14, R13, R12, R14 ;  /* 0x0000000c0d0e2223 */ /* 0x004fce000000000e */
.L_x_3:
[----:B------:R-:W-:Y:S05]  /*0e00*/  @P0 BRA `(.L_x_6) ;  /* 0xfffffff400600947 */ /* 0x000fea000383ffff */
.L_x_0:
[----:B------:R-:W0:Y:S02]  /*0e10*/  LDC.64 R2, c[0x0][0x390] ;  /* 0x0000e400ff027b82 */ /* 0x000e240000000a00 */
[----:B0-----:R-:W-:-:S05]  /*0e20*/  IMAD.WIDE R2, R7, 0x4, R2 ;  /* 0x0000000407027825 */ /* 0x001fca00078e0202 */
[----:B------:R-:W-:Y:S01]  /*0e30*/  STG.E desc[UR8][R2.64], R14 ;  /* 0x0000000e02007986 */ /* 0x000fe2000c101908 */
[----:B------:R-:W-:Y:S05]  /*0e40*/  EXIT ;  /* 0x000000000000794d */ /* 0x000fea0003800000 */
.L_x_7:
[----:B------:R-:W-:-:S00]  /*0e50*/  BRA `(.L_x_7) ;  /* 0xfffffffc00fc7947 */ /* 0x000fc0000383ffff */
[----:B------:R-:W-:-:S00]  /*0e60*/  NOP ;  /* 0x0000000000007918 */ /* 0x000fc00000000000 */
        /* <DEDUP_REMOVED lines=9> */
.L_x_13:


//--------------------- .text._Z10dot_kernelPfS_S_ii --------------------------
	.section	.text._Z10dot_kernelPfS_S_ii,"ax",@progbits
	.align	128
        .global         _Z10dot_kernelPfS_S_ii
        .type           _Z10dot_kernelPfS_S_ii,@function
        .size           _Z10dot_kernelPfS_S_ii,(.L_x_14 - _Z10dot_kernelPfS_S_ii)
        .other          _Z10dot_kernelPfS_S_ii,@"STO_CUDA_ENTRY STV_DEFAULT"
_Z10dot_kernelPfS_S_ii:
.text._Z10dot_kernelPfS_S_ii:
[----:B------:R-:W-:Y:S08]  /*0000*/  LDC R1, c[0x0][0x37c] ;  /* 0x0000df00ff017b82 */ /* 0x000ff00000000800 */
[----:B------:R-:W0:Y:S01]  /*0010*/  LDC.64 R2, c[0x0][0x398] ;  /* 0x0000e600ff027b82 */ /* 0x000e220000000a00 */
[----:B------:R-:W1:Y:S01]  /*0020*/  S2R R5, SR_TID.X ;  /* 0x0000000000057919 */ /* 0x000e620000002100 */
[----:B------:R-:W2:Y:S01]  /*0030*/  LDCU.64 UR6, c[0x0][0x358] ;  /* 0x00006b00ff0677ac */ /* 0x000ea20008000a00 */
[----:B------:R-:W-:Y:S01]  /*0040*/  HFMA2 R23, -RZ, RZ, 0, 0 ;  /* 0x00000000ff177431 */ /* 0x000fe200000001ff */
[----:B------:R-:W3:Y:S04]  /*0050*/  S2R R7, SR_TID.Y ;  /* 0x0000000000077919 */ /* 0x000ee80000002200 */
[----:B------:R-:W1:Y:S08]  /*0060*/  LDC R0, c[0x0][0x360] ;  /* 0x0000d800ff007b82 */ /* 0x000e700000000800 */
[----:B------:R-:W1:Y:S08]  /*0070*/  S2UR UR4, SR_CTAID.X ;  /* 0x00000000000479c3 */ /* 0x000e700000002500 */
[----:B------:R-:W3:Y:S01]  /*0080*/  S2UR UR5, SR_CTAID.Y ;  /* 0x00000000000579c3 */ /* 0x000ee20000002600 */
[----:B0-----:R-:W-:-:S07]  /*0090*/  ISETP.GE.AND P0, PT, R2, 0x1, PT ;  /* 0x000000010200780c */ /* 0x001fce0003f06270 */
[----:B------:R-:W3:Y:S01]  /*00a0*/  LDC R4, c[0x0][0x364] ;  /* 0x0000d900ff047b82 */ /* 0x000ee20000000800 */
[----:B-1----:R-:W-:Y:S02]  /*00b0*/  IMAD R0, R0, UR4, R5 ;  /* 0x0000000400007c24 */ /* 0x002fe4000f8e0205 */
[----:B---3--:R-:W-:-:S04]  /*00c0*/  IMAD R4, R4, UR5, R7 ;  /* 0x0000000504047c24 */ /* 0x008fc8000f8e0207 */
[----:B------:R-:W-:Y:S01]  /*00d0*/  IMAD R0, R0, R3, R4 ;  /* 0x0000000300007224 */ /* 0x000fe200078e0204 */
[----:B--2---:R-:W-:Y:S06]  /*00e0*/  @!P0 BRA `(.L_x_8) ;  /* 0x00000008001c8947 */ /* 0x004fec0003800000 */
[----:B------:R-:W-:Y:S02]  /*00f0*/  IABS R7, R3 ;  /* 0x0000000300077213 */ /* 0x000fe40000000000 */
[----:B------:R-:W-:Y:S02]  /*0100*/  LOP3.LUT R27, R2, 0x7, RZ, 0xc0, !PT ;  /* 0x00000007021b7812 */ /* 0x000fe400078ec0ff */
[----:B------:R-:W0:Y:S01]  /*0110*/  I2F.RP R6, R7 ;  /* 0x0000000700067306 */ /* 0x000e220000209400 */
[----:B------:R-:W-:Y:S02]  /*0120*/  MOV R23, RZ ;  /* 0x000000ff00177202 */ /* 0x000fe40000000f00 */
[----:B------:R-:W-:-:S05]  /*0130*/  MOV R18, RZ ;  /* 0x000000ff00127202 */ /* 0x000fca0000000f00 */
[----:B0-----:R-:W0:Y:S02]  /*0140*/  MUFU.RCP R6, R6 ;  /* 0x0000000600067308 */ /* 0x001e240000001000 */
[----:B0-----:R-:W-:-:S06]  /*0150*/  IADD3 R4, PT, PT, R6, 0xffffffe, RZ ;  /* 0x0ffffffe06047810 */ /* 0x001fcc0007ffe0ff */
[----:B------:R0:W1:Y:S02]  /*0160*/  F2I.FTZ.U32.TRUNC.NTZ R5, R4 ;  /* 0x0000000400057305 */ /* 0x000064000021f000 */
[----:B0-----:R-:W-:Y:S02]  /*0170*/  MOV R4, RZ ;  /* 0x000000ff00047202 */ /* 0x001fe40000000f00 */
[----:B-1----:R-:W-:-:S05]  /*0180*/  IADD3 R8, PT, PT, RZ, -R5, RZ ;  /* 0x80000005ff087210 */ /* 0x002fca0007ffe0ff */
[----:B------:R-:W-:Y:S01]  /*0190*/  IMAD R9, R8, R7, RZ ;  /* 0x0000000708097224 */ /* 0x000fe200078e02ff */
[----:B------:R-:W-:-:S03]  /*01a0*/  IABS R8, R0 ;  /* 0x0000000000087213 */ /* 0x000fc60000000000 */
[----:B------:R-:W-:Y:S01]  /*01b0*/  IMAD.HI.U32 R5, R5, R9, R4 ;  /* 0x0000000905057227 */ /* 0x000fe200078e0004 */
[----:B------:R-:W-:-:S04]  /*01c0*/  LOP3.LUT R4, R0, R3, RZ, 0x3c, !PT ;  /* 0x0000000300047212 */ /* 0x000fc800078e3cff */
[----:B------:R-:W-:Y:S01]  /*01d0*/  ISETP.GE.AND P1, PT, R4, RZ, PT ;  /* 0x000000ff0400720c */ /* 0x000fe20003f26270 */
[----:B------:R-:W-:-:S05]  /*01e0*/  IMAD.HI.U32 R5, R5, R8, RZ ;  /* 0x0000000805057227 */ /* 0x000fca00078e00ff */
[----:B------:R-:W-:-:S05]  /*01f0*/  IADD3 R6, PT, PT, -R5, RZ, RZ ;  /* 0x000000ff05067210 */ /* 0x000fca0007ffe1ff */
[----:B------:R-:W-:-:S05]  /*0200*/  IMAD R6, R7, R6, R8 ;  /* 0x0000000607067224 */ /* 0x000fca00078e0208 */
[----:B------:R-:W-:-:S13]  /*0210*/  ISETP.GT.U32.AND P2, PT, R7, R6, PT ;  /* 0x000000060700720c */ /* 0x000fda0003f44070 */
[-C--:B------:R-:W-:Y:S02]  /*0220*/  @!P2 IADD3 R6, PT, PT, R6, -R7.reuse, RZ ;  /* 0x800000070606a210 */ /* 0x080fe40007ffe0ff */
[----:B------:R-:W-:Y:S02]  /*0230*/  @!P2 IADD3 R5, PT, PT, R5, 0x1, RZ ;  /* 0x000000010505a810 */ /* 0x000fe40007ffe0ff */
[----:B------:R-:W-:Y:S02]  /*0240*/  ISETP.GE.U32.AND P0, PT, R6, R7, PT ;  /* 0x000000070600720c */ /* 0x000fe40003f06070 */
[----:B------:R-:W-:-:S11]  /*0250*/  ISETP.NE.AND P2, PT, R3, RZ, PT ;  /* 0x000000ff0300720c */ /* 0x000fd60003f45270 */
[----:B------:R-:W-:Y:S02]  /*0260*/  @P0 IADD3 R5, PT, PT, R5, 0x1, RZ ;  /* 0x0000000105050810 */ /* 0x000fe40007ffe0ff */
[----:B------:R-:W-:Y:S02]  /*0270*/  ISETP.GE.U32.AND P0, PT, R2, 0x8, PT ;  /* 0x000000080200780c */ /* 0x000fe40003f06070 */
[----:B------:R-:W-:Y:S02]  /*0280*/  @!P1 IADD3 R5, PT, PT, -R5, RZ, RZ ;  /* 0x000000ff05059210 */ /* 0x000fe40007ffe1ff */
[----:B------:R-:W-:Y:S02]  /*0290*/  @!P2 LOP3.LUT R5, RZ, R3, RZ, 0x33, !PT ;  /* 0x00000003ff05a212 */ /* 0x000fe400078e33ff */
[----:B------:R-:W-:Y:S02]  /*02a0*/  ISETP.NE.AND P1, PT, R27, RZ, PT ;  /* 0x000000ff1b00720c */ /* 0x000fe40003f25270 */
[C---:B------:R-:W-:Y:S01]  /*02b0*/  IADD3 R19, PT, PT, -R5.reuse, RZ, RZ ;  /* 0x000000ff05137210 */ /* 0x040fe20007ffe1ff */
[----:B------:R-:W-:-:S04]  /*02c0*/  IMAD R17, R5, R2, RZ ;  /* 0x0000000205117224 */ /* 0x000fc800078e02ff */
[----:B------:R-:W-:Y:S01]  /*02d0*/  IMAD R19, R3, R19, R0 ;  /* 0x0000001303137224 */ /* 0x000fe200078e0200 */
[----:B------:R-:W-:Y:S06]  /*02e0*/  @!P0 BRA `(.L_x_9) ;  /* 0x0000000000c48947 */ /* 0x000fec0003800000 */
[----:B------:R-:W0:Y:S01]  /*02f0*/  LDCU.64 UR4, c[0x0][0x388] ;  /* 0x00007100ff0477ac */ /* 0x000e220008000a00 */
[----:B------:R-:W-:Y:S02]  /*0300*/  LOP3.LUT R18, R2, 0x7ffffff8, RZ, 0xc0, !PT ;  /* 0x7ffffff802127812 */ /* 0x000fe400078ec0ff */
[----:B------:R-:W-:Y:S02]  /*0310*/  MOV R23, RZ ;  /* 0x000000ff00177202 */ /* 0x000fe40000000f00 */
[----:B------:R-:W-:Y:S02]  /*0320*/  MOV R16, R17 ;  /* 0x0000001100107202 */ /* 0x000fe40000000f00 */
[----:B------:R-:W-:Y:S02]  /*0330*/  MOV R22, R19 ;  /* 0x0000001300167202 */ /* 0x000fe40000000f00 */
[----:B------:R-:W-:Y:S01]  /*0340*/  IADD3 R20, PT, PT, -R18, RZ, RZ ;  /* 0x000000ff12147210 */ /* 0x000fe20007ffe1ff */
[----:B0-----:R-:W-:-:S04]  /*0350*/  UIADD3 UR4, UP0, UPT, UR4, 0x10, URZ ;  /* 0x0000001004047890 */ /* 0x001fc8000ff1e0ff */
[----:B------:R-:W-:-:S12]  /*0360*/  UIADD3.X UR5, UPT, UPT, URZ, UR5, URZ, UP0, !UPT ;  /* 0x00000005ff057290 */ /* 0x000fd800087fe4ff */
.L_x_10:
[----:B------:R-:W0:Y:S01]  /*0370*/  LDC.64 R12, c[0x0][0x380] ;  /* 0x0000e000ff0c7b82 */ /* 0x000e220000000a00 */
[----:B------:R-:W-:Y:S02]  /*0380*/  MOV R4, UR4 ;  /* 0x0000000400047c02 */ /* 0x000fe40008000f00 */
[----:B------:R-:W-:-:S03]  /*0390*/  MOV R5, UR5 ;  /* 0x0000000500057c02 */ /* 0x000fc60008000f00 */
[----:B------:R-:W-:-:S05]  /*03a0*/  IMAD.WIDE R4, R16, 0x4, R4 ;  /* 0x0000000410047825 */ /* 0x000fca00078e0204 */
[----:B------:R-:W2:Y:S04]  /*03b0*/  LDG.E R26, desc[UR6][R4.64+-0x10] ;  /* 0xfffff006041a7981 */ /* 0x000ea8000c1e1900 */
[----:B------:R-:W3:Y:S04]  /*03c0*/  LDG.E R24, desc[UR6][R4.64+-0xc] ;  /* 0xfffff40604187981 */ /* 0x000ee8000c1e1900 */
[----:B------:R-:W4:Y:S01]  /*03d0*/  LDG.E R25, desc[UR6][R4.64+-0x8] ;  /* 0xfffff80604197981 */ /* 0x000f22000c1e1900 */
[----:B0-----:R-:W-:-:S05]  /*03e0*/  IMAD.WIDE R12, R22, 0x4, R12 ;  /* 0x00000004160c7825 */ /* 0x001fca00078e020c */
[----:B------:R0:W2:Y:S01]  /*03f0*/  LDG.E R28, desc[UR6][R12.64] ;  /* 0x000000060c1c7981 */ /* 0x0000a2000c1e1900 */
[----:B------:R-:W-:-:S05]  /*0400*/  IMAD.WIDE R14, R3, 0x4, R12 ;  /* 0x00000004030e7825 */ /* 0x000fca00078e020c */
[----:B------:R1:W3:Y:S01]  /*0410*/  LDG.E R21, desc[UR6][R14.64] ;  /* 0x000000060e157981 */ /* 0x0002e2000c1e1900 */
[----:B------:R-:W-:-:S04]  /*0420*/  IMAD.WIDE R8, R3, 0x4, R14 ;  /* 0x0000000403087825 */ /* 0x000fc800078e020e */
[C---:B------:R-:W-:Y:S02]  /*0430*/  IMAD.WIDE R6, R3.reuse, 0x4, R8 ;  /* 0x0000000403067825 */ /* 0x040fe400078e0208 */
[----:B------:R-:W4:Y:S02]  /*0440*/  LDG.E R8, desc[UR6][R8.64] ;  /* 0x0000000608087981 */ /* 0x000f24000c1e1900 */
[----:B------:R-:W-:-:S05]  /*0450*/  IMAD.WIDE R10, R3, 0x4, R6 ;  /* 0x00000004030a7825 */ /* 0x000fca00078e0206 */
[----:B------:R-:W5:Y:S01]  /*0460*/  LDG.E R29, desc[UR6][R10.64] ;  /* 0x000000060a1d7981 */ /* 0x000f62000c1e1900 */
[----:B0-----:R-:W-:-:S03]  /*0470*/  IMAD.WIDE R12, R3, 0x4, R10 ;  /* 0x00000004030c7825 */ /* 0x001fc600078e020a */
[----:B------:R0:W5:Y:S04]  /*0480*/  LDG.E R9, desc[UR6][R6.64] ;  /* 0x0000000606097981 */ /* 0x000168000c1e1900 */
[----:B------:R-:W5:Y:S01]  /*0490*/  LDG.E R10, desc[UR6][R4.64+-0x4] ;  /* 0xfffffc06040a7981 */ /* 0x000f62000c1e1900 */
[----:B-1----:R-:W-:-:S03]  /*04a0*/  IMAD.WIDE R14, R3, 0x4, R12 ;  /* 0x00000004030e7825 */ /* 0x002fc600078e020c */
[----:B------:R-:W5:Y:S01]  /*04b0*/  LDG.E R11, desc[UR6][R4.64+0x8] ;  /* 0x00000806040b7981 */ /* 0x000f62000c1e1900 */
[----:B0-----:R-:W-:-:S06]  /*04c0*/  IMAD.WIDE R6, R3, 0x4, R14 ;  /* 0x0000000403067825 */ /* 0x001fcc00078e020e */
[----:B------:R-:W5:Y:S01]  /*04d0*/  LDG.E R6, desc[UR6][R6.64] ;  /* 0x0000000606067981 */ /* 0x000f62000c1e1900 */
[----:B--2---:R-:W-:-:S03]  /*04e0*/  FFMA R26, R28, R26, R23 ;  /* 0x0000001a1c1a7223 */ /* 0x004fc60000000017 */
[----:B------:R-:W2:Y:S04]  /*04f0*/  LDG.E R28, desc[UR6][R4.64] ;  /* 0x00000006041c7981 */ /* 0x000ea8000c1e1900 */
[----:B------:R-:W2:Y:S04]  /*0500*/  LDG.E R23, desc[UR6][R12.64] ;  /* 0x000000060c177981 */ /* 0x000ea8000c1e1900 */
[----:B------:R-:W2:Y:S04]  /*0510*/  LDG.E R12, desc[UR6][R4.64+0x4] ;  /* 0x00000406040c7981 */ /* 0x000ea8000c1e1900 */
[----:B------:R-:W2:Y:S04]  /*0520*/  LDG.E R13, desc[UR6][R4.64+0xc] ;  /* 0x00000c06040d7981 */ /* 0x000ea8000c1e1900 */
[----:B------:R-:W2:Y:S01]  /*0530*/  LDG.E R4, desc[UR6][R14.64] ;  /* 0x000000060e047981 */ /* 0x000ea2000c1e1900 */
[----:B---3--:R-:W-:Y:S01]  /*0540*/  FFMA R21, R21, R24, R26 ;  /* 0x0000001815157223 */ /* 0x008fe2000000001a */
[----:B------:R-:W-:-:S03]  /*0550*/  IADD3 R20, PT, PT, R20, 0x8, RZ ;  /* 0x0000000814147810 */ /* 0x000fc60007ffe0ff */
[----:B----4-:R-:W-:Y:S01]  /*0560*/  FFMA R8, R8, R25, R21 ;  /* 0x0000001908087223 */ /* 0x010fe20000000015 */
[----:B------:R-:W-:-:S03]  /*0570*/  ISETP.NE.AND P0, PT, R20, RZ, PT ;  /* 0x000000ff1400720c */ /* 0x000fc60003f05270 */
[----:B-----5:R-:W-:Y:S01]  /*0580*/  FFMA R8, R9, R10, R8 ;  /* 0x0000000a09087223 */ /* 0x020fe20000000008 */
[----:B------:R-:W-:Y:S02]  /*0590*/  LEA R22, R3, R22, 0x3 ;  /* 0x0000001603167211 */ /* 0x000fe400078e18ff */
[----:B------:R-:W-:Y:S01]  /*05a0*/  IADD3 R16, PT, PT, R16, 0x8, RZ ;  /* 0x0000000810107810 */ /* 0x000fe20007ffe0ff */
[----:B--2---:R-:W-:-:S04]  /*05b0*/  FFMA R8, R29, R28, R8 ;  /* 0x0000001c1d087223 */ /* 0x004fc80000000008 */
[----:B------:R-:W-:-:S04]  /*05c0*/  FFMA R23, R23, R12, R8 ;  /* 0x0000000c17177223 */ /* 0x000fc80000000008 */
[----:B------:R-:W-:-:S04]  /*05d0*/  FFMA R23, R4, R11, R23 ;  /* 0x0000000b04177223 */ /* 0x000fc80000000017 */
[----:B------:R-:W-:Y:S01]  /*05e0*/  FFMA R23, R6, R13, R23 ;  /* 0x0000000d06177223 */ /* 0x000fe20000000017 */
[----:B------:R-:W-:Y:S06]  /*05f0*/  @P0 BRA `(.L_x_10) ;  /* 0xfffffffc005c0947 */ /* 0x000fec000383ffff */
.L_x_9:
[----:B------:R-:W-:Y:S05]  /*0600*/  @!P1 BRA `(.L_x_8) ;  /* 0x0000000000d49947 */ /* 0x000fea0003800000 */
[----:B------:R-:W-:Y:S02]  /*0610*/  ISETP.GE.U32.AND P0, PT, R27, 0x4, PT ;  /* 0x000000041b00780c */ /* 0x000fe40003f06070 */
[----:B------:R-:W-:-:S04]  /*0620*/  LOP3.LUT R14, R2, 0x3, RZ, 0xc0, !PT ;  /* 0x00000003020e7812 */ /* 0x000fc800078ec0ff */
[----:B------:R-:W-:-:S07]  /*0630*/  ISETP.NE.AND P1, PT, R14, RZ, PT ;  /* 0x000000ff0e00720c */ /* 0x000fce0003f25270 */
[----:B------:R-:W-:Y:S06]  /*0640*/  @!P0 BRA `(.L_x_11) ;  /* 0x0000000000588947 */ /* 0x000fec0003800000 */
[----:B------:R-:W0:Y:S01]  /*0650*/  LDC.64 R10, c[0x0][0x380] ;  /* 0x0000e000ff0a7b82 */ /* 0x000e220000000a00 */
[----:B------:R-:W-:Y:S01]  /*0660*/  IMAD R7, R18, R3, R19 ;  /* 0x0000000312077224 */ /* 0x000fe200078e0213 */
[----:B------:R-:W-:-:S06]  /*0670*/  IADD3 R9, PT, PT, R17, R18, RZ ;  /* 0x0000001211097210 */ /* 0x000fcc0007ffe0ff */
[----:B------:R-:W1:Y:S01]  /*0680*/  LDC.64 R4, c[0x0][0x388] ;  /* 0x0000e200ff047b82 */ /* 0x000e620000000a00 */
[----:B0-----:R-:W-:-:S04]  /*0690*/  IMAD.WIDE R10, R7, 0x4, R10 ;  /* 0x00000004070a7825 */ /* 0x001fc800078e020a */
[----:B------:R-:W-:Y:S02]  /*06a0*/  IMAD.WIDE R12, R3, 0x4, R10 ;  /* 0x00000004030c7825 */ /* 0x000fe400078e020a */
[----:B------:R-:W2:Y:S02]  /*06b0*/  LDG.E R10, desc[UR6][R10.64] ;  /* 0x000000060a0a7981 */ /* 0x000ea4000c1e1900 */
[----:B-1----:R-:W-:-:S04]  /*06c0*/  IMAD.WIDE R4, R9, 0x4, R4 ;  /* 0x0000000409047825 */ /* 0x002fc800078e0204 */
[C---:B------:R-:W-:Y:S01]  /*06d0*/  IMAD.WIDE R6, R3.reuse, 0x4, R12 ;  /* 0x0000000403067825 */ /* 0x040fe200078e020c */
[----:B------:R-:W2:Y:S04]  /*06e0*/  LDG.E R15, desc[UR6][R4.64] ;  /* 0x00000006040f7981 */ /* 0x000ea8000c1e1900 */
[----:B------:R-:W3:Y:S01]  /*06f0*/  LDG.E R12, desc[UR6][R12.64] ;  /* 0x000000060c0c7981 */ /* 0x000ee2000c1e1900 */
[----:B------:R-:W-:-:S03]  /*0700*/  IMAD.WIDE R8, R3, 0x4, R6 ;  /* 0x0000000403087825 */ /* 0x000fc600078e0206 */
[----:B------:R-:W3:Y:S04]  /*0710*/  LDG.E R16, desc[UR6][R4.64+0x4] ;  /* 0x0000040604107981 */ /* 0x000ee8000c1e1900 */
[----:B------:R-:W4:Y:S04]  /*0720*/  LDG.E R6, desc[UR6][R6.64] ;  /* 0x0000000606067981 */ /* 0x000f28000c1e1900 */
[----:B------:R-:W4:Y:S04]  /*0730*/  LDG.E R20, desc[UR6][R4.64+0x8] ;  /* 0x0000080604147981 */ /* 0x000f28000c1e1900 */
[----:B------:R-:W5:Y:S04]  /*0740*/  LDG.E R8, desc[UR6][R8.64] ;  /* 0x0000000608087981 */ /* 0x000f68000c1e1900 */
[----:B------:R-:W5:Y:S01]  /*0750*/  LDG.E R21, desc[UR6][R4.64+0xc] ;  /* 0x00000c0604157981 */ /* 0x000f62000c1e1900 */
[----:B------:R-:W-:Y:S01]  /*0760*/  IADD3 R18, PT, PT, R18, 0x4, RZ ;  /* 0x0000000412127810 */ /* 0x000fe20007ffe0ff */
[----:B--2---:R-:W-:-:S04]  /*0770*/  FFMA R15, R10, R15, R23 ;  /* 0x0000000f0a0f7223 */ /* 0x004fc80000000017 */
[----:B---3--:R-:W-:-:S04]  /*0780*/  FFMA R15, R12, R16, R15 ;  /* 0x000000100c0f7223 */ /* 0x008fc8000000000f */
[----:B----4-:R-:W-:-:S04]  /*0790*/  FFMA R15, R6, R20, R15 ;  /* 0x00000014060f7223 */ /* 0x010fc8000000000f */
[----:B-----5:R-:W-:-:S07]  /*07a0*/  FFMA R23, R8, R21, R15 ;  /* 0x0000001508177223 */ /* 0x020fce000000000f */
.L_x_11:
[----:B------:R-:W-:Y:S05]  /*07b0*/  @!P1 BRA `(.L_x_8) ;  /* 0x0000000000689947 */ /* 0x000fea0003800000 */
[----:B------:R-:W0:Y:S01]  /*07c0*/  LDC.64 R10, c[0x0][0x380] ;  /* 0x0000e000ff0a7b82 */ /* 0x000e220000000a00 */
[----:B------:R-:W-:Y:S02]  /*07d0*/  ISETP.NE.AND P0, PT, R14, 0x1, PT ;  /* 0x000000010e00780c */ /* 0x000fe40003f05270 */
[----:B------:R-:W-:-:S04]  /*07e0*/  LOP3.LUT R2, R2, 0x1, RZ, 0xc0, !PT ;  /* 0x0000000102027812 */ /* 0x000fc800078ec0ff */
[----:B------:R-:W-:Y:S01]  /*07f0*/  ISETP.NE.U32.AND P1, PT, R2, 0x1, PT ;  /* 0x000000010200780c */ /* 0x000fe20003f25070 */
[----:B------:R-:W1:Y:S06]  /*0800*/  LDC.64 R8, c[0x0][0x388] ;  /* 0x0000e200ff087b82 */ /* 0x000e6c0000000a00 */
[----:B------:R-:W-:Y:S02]  /*0810*/  @P0 IMAD R13, R18, R3, R19 ;  /* 0x00000003120d0224 */ /* 0x000fe400078e0213 */
[----:B------:R-:W2:Y:S08]  /*0820*/  LDC.64 R6, c[0x0][0x380] ;  /* 0x0000e000ff067b82 */ /* 0x000eb00000000a00 */
[----:B------:R-:W3:Y:S01]  /*0830*/  LDC.64 R4, c[0x0][0x388] ;  /* 0x0000e200ff047b82 */ /* 0x000ee20000000a00 */
[----:B0-----:R-:W-:Y:S01]  /*0840*/  @P0 IMAD.WIDE R10, R13, 0x4, R10 ;  /* 0x000000040d0a0825 */ /* 0x001fe200078e020a */
[----:B------:R-:W-:-:S02]  /*0850*/  @P0 IADD3 R13, PT, PT, R17, R18, RZ ;  /* 0x00000012110d0210 */ /* 0x000fc40007ffe0ff */
[----:B------:R-:W-:-:S03]  /*0860*/  @P0 IADD3 R18, PT, PT, R18, 0x2, RZ ;  /* 0x0000000212120810 */ /* 0x000fc60007ffe0ff */
[----:B-1----:R-:W-:Y:S01]  /*0870*/  @P0 IMAD.WIDE R8, R13, 0x4, R8 ;  /* 0x000000040d080825 */ /* 0x002fe200078e0208 */
[----:B------:R-:W-:-:S03]  /*0880*/  @!P1 IADD3 R17, PT, PT, R17, R18, RZ ;  /* 0x0000001211119210 */ /* 0x000fc60007ffe0ff */
[----:B------:R-:W-:Y:S01]  /*0890*/  @P0 IMAD.WIDE R12, R3, 0x4, R10 ;  /* 0x00000004030c0825 */ /* 0x000fe200078e020a */
[----:B------:R-:W4:Y:S03]  /*08a0*/  @P0 LDG.E R2, desc[UR6][R8.64] ;  /* 0x0000000608020981 */ /* 0x000f26000c1e1900 */
[----:B------:R-:W-:Y:S01]  /*08b0*/  @!P1 IMAD R3, R18, R3, R19 ;  /* 0x0000000312039224 */ /* 0x000fe200078e0213 */
[----:B------:R-:W4:Y:S03]  /*08c0*/  @P0 LDG.E R10, desc[UR6][R10.64] ;  /* 0x000000060a0a0981 */ /* 0x000f26000c1e1900 */
[----:B--2---:R-:W-:Y:S01]  /*08d0*/  @!P1 IMAD.WIDE R6, R3, 0x4, R6 ;  /* 0x0000000403069825 */ /* 0x004fe200078e0206 */
[----:B------:R-:W2:Y:S03]  /*08e0*/  @P0 LDG.E R13, desc[UR6][R12.64] ;  /* 0x000000060c0d0981 */ /* 0x000ea6000c1e1900 */
[----:B---3--:R-:W-:Y:S01]  /*08f0*/  @!P1 IMAD.WIDE R4, R17, 0x4, R4 ;  /* 0x0000000411049825 */ /* 0x008fe200078e0204 */
[----:B------:R-:W2:Y:S04]  /*0900*/  @P0 LDG.E R3, desc[UR6][R8.64+0x4] ;  /* 0x0000040608030981 */ /* 0x000ea8000c1e1900 */
[----:B------:R-:W3:Y:S04]  /*0910*/  @!P1 LDG.E R6, desc[UR6][R6.64] ;  /* 0x0000000606069981 */ /* 0x000ee8000c1e1900 */
[----:B------:R-:W3:Y:S01]  /*0920*/  @!P1 LDG.E R4, desc[UR6][R4.64] ;  /* 0x0000000604049981 */ /* 0x000ee2000c1e1900 */
[----:B----4-:R-:W-:-:S04]  /*0930*/  @P0 FFMA R2, R10, R2, R23 ;  /* 0x000000020a020223 */ /* 0x010fc80000000017 */
[----:B--2---:R-:W-:-:S04]  /*0940*/  @P0 FFMA R23, R13, R3, R2 ;  /* 0x000000030d170223 */ /* 0x004fc80000000002 */
[----:B---3--:R-:W-:-:S07]  /*0950*/  @!P1 FFMA R23, R6, R4, R23 ;  /* 0x0000000406179223 */ /* 0x008fce0000000017 */
.L_x_8:
[----:B------:R-:W0:Y:S02]  /*0960*/  LDC.64 R2, c[0x0][0x390] ;  /* 0x0000e400ff027b82 */ /* 0x000e240000000a00 */
[----:B0-----:R-:W-:-:S05]  /*0970*/  IMAD.WIDE R2, R0, 0x4, R2 ;  /* 0x0000000400027825 */ /* 0x001fca00078e0202 */
[----:B------:R-:W-:Y:S01]  /*0980*/  STG.E desc[UR6][R2.64], R23 ;  /* 0x0000001702007986 */ /* 0x000fe2000c101906 */
[----:B------:R-:W-:Y:S05]  /*0990*/  EXIT ;  /* 0x000000000000794d */ /* 0x000fea0003800000 */
.L_x_12:
        /* <DEDUP_REMOVED lines=14> */
.L_x_14:


//--------------------- .nv.shared.reserved.0     --------------------------
	.section	.nv.shared.reserved.0,"aw",@nobits
	.weak		__nv_reservedSMEM_offset_0_alias
	.size		__nv_reservedSMEM_offset_0_alias, 0, 64
	.other		__nv_reservedSMEM_offset_0_alias,@"STO_CUDA_RESERVED_SHARED STV_DEFAULT"
__nv_reservedSMEM_offset_0_alias:
	.zero		0
	.zero		64


//--------------------- .nv.constant0._Z15convolve_kernelPfS_S_iiii --------------------------
	.section	.nv.constant0._Z15convolve_kernelPfS_S_iiii,"a",@progbits
	.sectionflags	@""
	.align	4
.nv.constant0._Z15convolve_kernelPfS_S_iiii:
	.zero		936


//--------------------- .nv.constant0._Z10dot_kernelPfS_S_ii --------------------------
	.section	.nv.constant0._Z10dot_kernelPfS_S_ii,"a",@progbits
	.sectionflags	@""
	.align	4
.nv.constant0._Z10dot_kernelPfS_S_ii:
	.zero		928


//--------------------- SYMBOLS --------------------------

	.type		.nv.reservedSmem.offset0,@object
	.size		.nv.reservedSmem.offset0,0x4
